	.headerflags	@"EF_CUDA_TEXMODE_UNIFIED EF_CUDA_64BIT_ADDRESS EF_CUDA_ACCELERATORS EF_CUDA_SM90 EF_CUDA_VIRTUAL_SM(EF_CUDA_SM90)"
	.elftype	@"ET_EXEC"


//--------------------- .nv.info                  --------------------------
	.section	.nv.info,"",@"SHT_CUDA_INFO"
	.align	4


	//----- nvinfo : EIATTR_REGCOUNT
	.align		4
        /*0000*/ 	.byte	0x04, 0x2f
        /*0002*/ 	.short	(.L_1 - .L_0)
	.align		4
.L_0:
        /*0004*/ 	.word	index@(triton_mm)
        /*0008*/ 	.word	0x00000060


	//----- nvinfo : EIATTR_MIN_STACK_SIZE
	.align		4
.L_1:
        /*000c*/ 	.byte	0x04, 0x12
        /*000e*/ 	.short	(.L_3 - .L_2)
	.align		4
.L_2:
        /*0010*/ 	.word	index@(triton_mm)
        /*0014*/ 	.word	0x00000000


	//----- nvinfo : EIATTR_FRAME_SIZE
	.align		4
.L_3:
        /*0018*/ 	.byte	0x04, 0x11
        /*001a*/ 	.short	(.L_5 - .L_4)
	.align		4
.L_4:
        /*001c*/ 	.word	index@(triton_mm)
        /*0020*/ 	.word	0x00000000


	//----- nvinfo : EIATTR_MIN_STACK_SIZE
	.align		4
.L_5:
        /*0024*/ 	.byte	0x04, 0x12
        /*0026*/ 	.short	(.L_7 - .L_6)
	.align		4
.L_6:
        /*0028*/ 	.word	index@(triton_mm)
        /*002c*/ 	.word	0x00000000
.L_7:


//--------------------- .nv.info.triton_mm        --------------------------
	.section	.nv.info.triton_mm,"",@"SHT_CUDA_INFO"
	.sectionflags	@""
	.align	4


	//----- nvinfo : EIATTR_CUDA_API_VERSION
	.align		4
        /*0000*/ 	.byte	0x04, 0x37
        /*0002*/ 	.short	(.L_9 - .L_8)
.L_8:
        /*0004*/ 	.word	0x0000007c


	//----- nvinfo : EIATTR_KPARAM_INFO
	.align		4
.L_9:
        /*0008*/ 	.byte	0x04, 0x17
        /*000a*/ 	.short	(.L_11 - .L_10)
.L_10:
        /*000c*/ 	.word	0x00000000
        /*0010*/ 	.short	0x0003
        /*0012*/ 	.short	0x0018
        /*0014*/ 	.byte	0x00, 0xf0, 0x11, 0x00


	//----- nvinfo : EIATTR_KPARAM_INFO
	.align		4
.L_11:
        /*0018*/ 	.byte	0x04, 0x17
        /*001a*/ 	.short	(.L_13 - .L_12)
.L_12:
        /*001c*/ 	.word	0x00000000
        /*0020*/ 	.short	0x0002
        /*0022*/ 	.short	0x0010
        /*0024*/ 	.byte	0x00, 0xf0, 0x21, 0x00


	//----- nvinfo : EIATTR_KPARAM_INFO
	.align		4
.L_13:
        /*0028*/ 	.byte	0x04, 0x17
        /*002a*/ 	.short	(.L_15 - .L_14)
.L_14:
        /*002c*/ 	.word	0x00000000
        /*0030*/ 	.short	0x0001
        /*0032*/ 	.short	0x0008
        /*0034*/ 	.byte	0x00, 0xf0, 0x21, 0x00


	//----- nvinfo : EIATTR_KPARAM_INFO
	.align		4
.L_15:
        /*0038*/ 	.byte	0x04, 0x17
        /*003a*/ 	.short	(.L_17 - .L_16)
.L_16:
        /*003c*/ 	.word	0x00000000
        /*0040*/ 	.short	0x0000
        /*0042*/ 	.short	0x0000
        /*0044*/ 	.byte	0x00, 0xf0, 0x21, 0x00


	//----- nvinfo : EIATTR_SPARSE_MMA_MASK
	.align		4
.L_17:
        /*0048*/ 	.byte	0x03, 0x50
        /*004a*/ 	.short	0x0000


	//----- nvinfo : EIATTR_MAXREG_COUNT
	.align		4
        /*004c*/ 	.byte	0x03, 0x1b
        /*004e*/ 	.short	0x00ff


	//----- nvinfo : EIATTR_EXIT_INSTR_OFFSETS
	.align		4
        /*0050*/ 	.byte	0x04, 0x1c
        /*0052*/ 	.short	(.L_19 - .L_18)


	//   ....[0]....
.L_18:
        /*0054*/ 	.word	0x00001e00


	//   ....[1]....
        /*0058*/ 	.word	0x00001e30


	//----- nvinfo : EIATTR_MAX_THREADS
	.align		4
.L_19:
        /*005c*/ 	.byte	0x04, 0x05
        /*005e*/ 	.short	(.L_21 - .L_20)
.L_20:
        /*0060*/ 	.word	0x00000080
        /*0064*/ 	.word	0x00000001
        /*0068*/ 	.word	0x00000001


	//----- nvinfo : EIATTR_CBANK_PARAM_SIZE
	.align		4
.L_21:
        /*006c*/ 	.byte	0x03, 0x19
        /*006e*/ 	.short	0x001c


	//----- nvinfo : EIATTR_PARAM_CBANK
	.align		4
        /*0070*/ 	.byte	0x04, 0x0a
        /*0072*/ 	.short	(.L_23 - .L_22)
	.align		4
.L_22:
        /*0074*/ 	.word	index@(.nv.constant0.triton_mm)
        /*0078*/ 	.short	0x0210
        /*007a*/ 	.short	0x001c


	//----- nvinfo : EIATTR_SW_WAR
	.align		4
.L_23:
        /*007c*/ 	.byte	0x04, 0x36
        /*007e*/ 	.short	(.L_25 - .L_24)
.L_24:
        /*0080*/ 	.word	0x00000008
.L_25:


//--------------------- .nv.callgraph             --------------------------
	.section	.nv.callgraph,"",@"SHT_CUDA_CALLGRAPH"
	.align	4
	.sectionentsize	8
	.align		4
        /*0000*/ 	.word	0x00000000
	.align		4
        /*0004*/ 	.word	0xffffffff
	.align		4
        /*0008*/ 	.word	0x00000000
	.align		4
        /*000c*/ 	.word	0xfffffffe
	.align		4
        /*0010*/ 	.word	0x00000000
	.align		4
        /*0014*/ 	.word	0xfffffffd
	.align		4
        /*0018*/ 	.word	0x00000000
	.align		4
        /*001c*/ 	.word	0xfffffffc


//--------------------- .text.triton_mm           --------------------------
	.section	.text.triton_mm,"ax",@progbits
	.sectionflags	@"SHF_BARRIERS=1"
	.align	128
        .global         triton_mm
        .type           triton_mm,@function
        .size           triton_mm,(.L_x_3 - triton_mm)
        .other          triton_mm,@"STO_CUDA_ENTRY STV_DEFAULT"
triton_mm:
.text.triton_mm:
[----:B------:R-:W1:Y:S08]  /*0000*/  LDC R1, c[0x0][0x28] ;  /* 0x00000a00ff017b82 */ /* 0x000e700000000800 */
[----:B------:R-:W2:Y:S01]  /*0010*/  S2UR UR11, SR_CTAID.X ;  /* 0x00000000000b79c3 */ /* 0x000ea20000002500 */
[----:B------:R-:W3:Y:S01]  /*0020*/  S2R R47, SR_TID.X ;  /* 0x00000000002f7919 */ /* 0x000ee20000002100 */
[----:B------:R-:W-:Y:S01]  /*0030*/  UMOV UR12, URZ ;  /* 0x0000003f000c7c82 */ /* 0x000fe20008000000 */
[----:B------:R-:W-:-:S05]  /*0040*/  ULDC.64 UR24, c[0x0][0x208] ;  /* 0x0000820000187ab9 */ /* 0x000fca0000000a00 */
[----:B------:R-:W4:Y:S08]  /*0050*/  S2UR UR17, SR_CgaCtaId ;  /* 0x00000000001179c3 */ /* 0x000f300000008800 */
[----:B------:R-:W5:Y:S01]  /*0060*/  LDC.64 R52, c[0x0][0x210] ;  /* 0x00008400ff347b82 */ /* 0x000f620000000a00 */
[----:B--2---:R-:W-:-:S07]  /*0070*/  UIMAD.WIDE UR4, UR11, 0x2aaaaaab, URZ ;  /* 0x2aaaaaab0b0478a5 */ /* 0x004fce000f8e023f */
[----:B------:R-:W2:Y:S01]  /*0080*/  LDC.64 R50, c[0x0][0x218] ;  /* 0x00008600ff327b82 */ /* 0x000ea20000000a00 */
[----:B------:R-:W-:Y:S01]  /*0090*/  USHF.R.U32.HI UR22, URZ, 0x1f, UR5 ;  /* 0x0000001f3f167899 */ /* 0x000fe20008011605 */
[----:B------:R-:W-:-:S03]  /*00a0*/  UMOV UR4, 0x1 ;  /* 0x0000000100047882 */ /* 0x000fc60000000000 */
[----:B------:R-:W-:Y:S01]  /*00b0*/  ULEA.HI.SX32 UR22, UR5, UR22, 0x1b ;  /* 0x0000001605167291 */ /* 0x000fe2000f8fda3f */
[----:B---3--:R-:W-:Y:S01]  /*00c0*/  IMAD.SHL.U32 R9, R47, 0x8, RZ ;  /* 0x000000082f097824 */ /* 0x008fe200078e00ff */
[--C-:B------:R-:W-:Y:S01]  /*00d0*/  SHF.R.U32.HI R70, RZ, 0x4, R47.reuse ;  /* 0x00000004ff467819 */ /* 0x100fe2000001162f */
[----:B------:R-:W-:Y:S01]  /*00e0*/  ULDC UR5, c[0x0][0x228] ;  /* 0x00008a0000057ab9 */ /* 0x000fe20000000800 */
[----:B------:R-:W-:Y:S01]  /*00f0*/  UIMAD UR4, UR22, -0x8, UR4 ;  /* 0xfffffff8160478a4 */ /* 0x000fe2000f8e0204 */
[--C-:B------:R-:W-:Y:S01]  /*0100*/  SHF.R.U32.HI R67, RZ, 0x5, R47.reuse ;  /* 0x00000005ff437819 */ /* 0x100fe2000001162f */
[----:B------:R-:W-:Y:S01]  /*0110*/  USHF.R.U32.HI UR9, URZ, 0x1f, UR5 ;  /* 0x0000001f3f097899 */ /* 0x000fe20008011605 */
[----:B------:R-:W-:Y:S01]  /*0120*/  LOP3.LUT R79, R9, 0x38, RZ, 0xc0, !PT ;  /* 0x00000038094f7812 */ /* 0x000fe200078ec0ff */
[----:B------:R-:W-:Y:S01]  /*0130*/  UISETP.LT.AND UP0, UPT, UR4, 0x8, UPT ;  /* 0x000000080400788c */ /* 0x000fe2000bf01270 */
[----:B------:R-:W-:Y:S01]  /*0140*/  SGXT.U32 R70, R70, 0x1 ;  /* 0x000000014646781a */ /* 0x000fe20000000000 */
[----:B------:R-:W-:Y:S01]  /*0150*/  ULOP3.LUT UR23, UR9, UR5, URZ, 0xc0, !UPT ;  /* 0x0000000509177292 */ /* 0x000fe2000f8ec03f */
[----:B------:R-:W-:Y:S01]  /*0160*/  SGXT.U32 R67, R67, 0x2 ;  /* 0x000000024343781a */ /* 0x000fe20000000000 */
[----:B------:R-:W-:Y:S01]  /*0170*/  USEL UR21, UR4, 0x8, UP0 ;  /* 0x0000000804157887 */ /* 0x000fe20008000000 */
[----:B------:R-:W-:Y:S01]  /*0180*/  SHF.R.U32.HI R32, RZ, 0x3, R47 ;  /* 0x00000003ff207819 */ /* 0x000fe2000001162f */
[----:B------:R-:W-:-:S02]  /*0190*/  UIMAD UR4, UR22, -0xc0, UR11 ;  /* 0xffffff40160478a4 */ /* 0x000fc4000f8e020b */
[----:B------:R-:W-:Y:S01]  /*01a0*/  UIADD3 UR5, UR9, UR5, URZ ;  /* 0x0000000509057290 */ /* 0x000fe2000fffe03f */
[----:B------:R-:W-:Y:S01]  /*01b0*/  SGXT.U32 R32, R32, 0x1 ;  /* 0x000000012020781a */ /* 0x000fe20000000000 */
[----:B------:R-:W-:Y:S01]  /*01c0*/  UIADD3 UR23, -UR23, URZ, URZ ;  /* 0x0000003f17177290 */ /* 0x000fe2000fffe13f */
[----:B------:R-:W-:Y:S01]  /*01d0*/  IABS R0, UR21 ;  /* 0x0000001500007c13 */ /* 0x000fe20008000000 */
[----:B------:R-:W-:Y:S01]  /*01e0*/  IMAD.U32 R2, RZ, RZ, UR4 ;  /* 0x00000004ff027e24 */ /* 0x000fe2000f8e00ff */
[----:B------:R-:W-:Y:S02]  /*01f0*/  ULOP3.LUT UR4, UR4, UR21, URZ, 0x3c, !UPT ;  /* 0x0000001504047292 */ /* 0x000fe4000f8e3c3f */
[----:B------:R-:W-:Y:S01]  /*0200*/  R2UR UR8, R0 ;  /* 0x00000000000872ca */ /* 0x000fe200000e0000 */
[----:B------:R-:W-:Y:S01]  /*0210*/  ULEA.HI UR23, UR5, UR23, URZ, 0x1f ;  /* 0x0000001705177291 */ /* 0x000fe2000f8ff83f */
[----:B------:R-:W-:-:S03]  /*0220*/  IABS R2, R2 ;  /* 0x0000000200027213 */ /* 0x000fc60000000000 */
[----:B------:R-:W-:Y:S01]  /*0230*/  USHF.L.U32 UR23, UR23, 0x1, URZ ;  /* 0x0000000117177899 */ /* 0x000fe2000800063f */
[----:B------:R-:W-:-:S03]  /*0240*/  R2UR UR6, R2 ;  /* 0x00000000020672ca */ /* 0x000fc600000e0000 */
[----:B------:R-:W-:Y:S02]  /*0250*/  UISETP.GT.AND UP1, UPT, UR23, 0x40, UPT ;  /* 0x000000401700788c */ /* 0x000fe4000bf24270 */
[----:B------:R-:W-:Y:S01]  /*0260*/  ISETP.GE.AND P1, PT, R79, UR23, PT ;  /* 0x000000174f007c0c */ /* 0x000fe2000bf26270 */
[----:B------:R-:W-:Y:S01]  /*0270*/  UIADD3 UR9, UR23, -0x40, URZ ;  /* 0xffffffc017097890 */ /* 0x000fe2000fffe03f */
[----:B------:R-:W3:Y:S01]  /*0280*/  I2F.RP R4, UR8 ;  /* 0x0000000800047d06 */ /* 0x000ee20008209400 */
[----:B------:R-:W-:-:S07]  /*0290*/  ISETP.LT.AND P0, PT, RZ, UR23, PT ;  /* 0x00000017ff007c0c */ /* 0x000fce000bf01270 */
[----:B---3--:R-:W3:Y:S02]  /*02a0*/  MUFU.RCP R3, R4 ;  /* 0x0000000400037308 */ /* 0x008ee40000001000 */
[----:B---3--:R-:W-:-:S06]  /*02b0*/  VIADD R3, R3, 0xffffffe ;  /* 0x0ffffffe03037836 */ /* 0x008fcc0000000000 */
[----:B------:R-:W3:Y:S02]  /*02c0*/  F2I.FTZ.U32.TRUNC.NTZ R0, R3 ;  /* 0x0000000300007305 */ /* 0x000ee4000021f000 */
[----:B---3--:R-:W-:Y:S02]  /*02d0*/  R2UR UR13, R0 ;  /* 0x00000000000d72ca */ /* 0x008fe400000e0000 */
[----:B------:R-:W-:Y:S02]  /*02e0*/  IABS R0, UR21 ;  /* 0x0000001500007c13 */ /* 0x000fe40008000000 */
[----:B------:R-:W-:-:S03]  /*02f0*/  LOP3.LUT R3, R9, 0x38, R47, 0x48, !PT ;  /* 0x0000003809037812 */ /* 0x000fc600078e482f */
[----:B------:R-:W-:-:S06]  /*0300*/  IMAD.MOV R0, RZ, RZ, -R0 ;  /* 0x000000ffff007224 */ /* 0x000fcc00078e0a00 */
[----:B------:R-:W-:-:S04]  /*0310*/  UIADD3 UR7, URZ, -UR13, URZ ;  /* 0x8000000d3f077290 */ /* 0x000fc8000fffe03f */
[----:B------:R-:W-:-:S03]  /*0320*/  UIMAD UR18, UR7, UR8, URZ ;  /* 0x00000008071272a4 */ /* 0x000fc6000f8e023f */
[----:B------:R-:W-:Y:S01]  /*0330*/  R2UR UR7, R0 ;  /* 0x00000000000772ca */ /* 0x000fe200000e0000 */
[----:B------:R-:W-:Y:S01]  /*0340*/  UIMAD.WIDE.U32 UR18, UR13, UR18, UR12 ;  /* 0x000000120d1272a5 */ /* 0x000fe2000f8e000c */
[----:B------:R-:W-:Y:S01]  /*0350*/  SEL R0, RZ, 0x10, P1 ;  /* 0x00000010ff007807 */ /* 0x000fe20000800000 */
[----:B------:R-:W-:Y:S01]  /*0360*/  ULOP3.LUT UR18, URZ, UR21, URZ, 0x33, !UPT ;  /* 0x000000153f127292 */ /* 0x000fe2000f8e333f */
[----:B------:R-:W-:Y:S01]  /*0370*/  ISETP.GE.AND P1, PT, R79, UR9, PT ;  /* 0x000000094f007c0c */ /* 0x000fe2000bf26270 */
[----:B------:R-:W-:Y:S01]  /*0380*/  UIMAD.WIDE.U32 UR12, UR19, UR6, URZ ;  /* 0x00000006130c72a5 */ /* 0x000fe2000f8e003f */
[----:B------:R-:W-:Y:S02]  /*0390*/  SEL R0, R0, RZ, P0 ;  /* 0x000000ff00007207 */ /* 0x000fe40000000000 */
[----:B------:R-:W-:Y:S01]  /*03a0*/  PLOP3.LUT P0, PT, PT, PT, UP1, 0x80, 0x0 ;  /* 0x000000000000781c */ /* 0x000fe20003f0f018 */
[----:B------:R-:W-:Y:S01]  /*03b0*/  UISETP.NE.AND UP1, UPT, UR21, URZ, UPT ;  /* 0x0000003f1500728c */ /* 0x000fe2000bf25270 */
[----:B------:R-:W-:-:S02]  /*03c0*/  SEL R2, RZ, 0x10, P1 ;  /* 0x00000010ff027807 */ /* 0x000fc40000800000 */
[----:B------:R-:W-:Y:S01]  /*03d0*/  UMOV UR5, UR13 ;  /* 0x0000000d00057c82 */ /* 0x000fe20008000000 */
[----:B------:R-:W-:Y:S01]  /*03e0*/  ISETP.NE.U32.AND P1, PT, R0, RZ, PT ;  /* 0x000000ff0000720c */ /* 0x000fe20003f25070 */
[----:B------:R-:W-:Y:S01]  /*03f0*/  UIMAD UR6, UR5, UR7, UR6 ;  /* 0x00000007050672a4 */ /* 0x000fe2000f8e0206 */
[----:B------:R-:W-:Y:S02]  /*0400*/  SHF.R.U32.HI R0, RZ, 0x3, R47 ;  /* 0x00000003ff007819 */ /* 0x000fe4000001162f */
[----:B------:R-:W-:Y:S01]  /*0410*/  SEL R2, R2, RZ, P0 ;  /* 0x000000ff02027207 */ /* 0x000fe20000000000 */
[----:B------:R-:W-:Y:S01]  /*0420*/  UISETP.GT.U32.AND UP0, UPT, UR8, UR6, UPT ;  /* 0x000000060800728c */ /* 0x000fe2000bf04070 */
[----:B------:R-:W-:Y:S02]  /*0430*/  SGXT.U32 R0, R0, 0x4 ;  /* 0x000000040000781a */ /* 0x000fe40000000000 */
[----:B------:R-:W-:Y:S02]  /*0440*/  ISETP.NE.U32.AND P0, PT, R2, RZ, PT ;  /* 0x000000ff0200720c */ /* 0x000fe40003f05070 */
[C---:B------:R-:W-:Y:S01]  /*0450*/  LOP3.LUT R76, R0.reuse, 0x10, RZ, 0xfc, !PT ;  /* 0x00000010004c7812 */ /* 0x040fe200078efcff */
[C---:B------:R-:W-:Y:S01]  /*0460*/  IMAD R78, R0.reuse, 0x40, R3 ;  /* 0x00000040004e7824 */ /* 0x040fe200078e0203 */
[----:B------:R-:W-:-:S02]  /*0470*/  LOP3.LUT R8, R0, 0x20, RZ, 0xfc, !PT ;  /* 0x0000002000087812 */ /* 0x000fc400078efcff */
[----:B------:R-:W-:Y:S01]  /*0480*/  LOP3.LUT R74, R0, 0x30, RZ, 0xfc, !PT ;  /* 0x00000030004a7812 */ /* 0x000fe200078efcff */
[--C-:B------:R-:W-:Y:S01]  /*0490*/  IMAD R76, R76, 0x40, R3.reuse ;  /* 0x000000404c4c7824 */ /* 0x100fe200078e0203 */
[----:B------:R-:W-:Y:S01]  /*04a0*/  @!UP0 UIADD3 UR6, UR6, -UR8, URZ ;  /* 0x8000000806068290 */ /* 0x000fe2000fffe03f */
[C---:B------:R-:W-:Y:S01]  /*04b0*/  LOP3.LUT R6, R0.reuse, 0x40, RZ, 0xfc, !PT ;  /* 0x0000004000067812 */ /* 0x040fe200078efcff */
[----:B------:R-:W-:Y:S01]  /*04c0*/  @!UP0 UIADD3 UR5, UR5, 0x1, URZ ;  /* 0x0000000105058890 */ /* 0x000fe2000fffe03f */
[C---:B------:R-:W-:Y:S01]  /*04d0*/  LOP3.LUT R72, R0.reuse, 0x50, RZ, 0xfc, !PT ;  /* 0x0000005000487812 */ /* 0x040fe200078efcff */
[----:B------:R-:W-:Y:S01]  /*04e0*/  UISETP.GE.U32.AND UP2, UPT, UR6, UR8, UPT ;  /* 0x000000080600728c */ /* 0x000fe2000bf46070 */
[C---:B------:R-:W-:Y:S01]  /*04f0*/  LOP3.LUT R4, R0.reuse, 0x60, RZ, 0xfc, !PT ;  /* 0x0000006000047812 */ /* 0x040fe200078efcff */
[----:B------:R-:W-:Y:S01]  /*0500*/  UISETP.GE.AND UP0, UPT, UR4, URZ, UPT ;  /* 0x0000003f0400728c */ /* 0x000fe2000bf06270 */
[----:B------:R-:W-:Y:S01]  /*0510*/  LOP3.LUT R2, R0, 0x70, RZ, 0xfc, !PT ;  /* 0x0000007000027812 */ /* 0x000fe200078efcff */
[--C-:B------:R-:W-:Y:S01]  /*0520*/  IMAD R75, R8, 0x40, R3.reuse ;  /* 0x00000040084b7824 */ /* 0x100fe200078e0203 */
[----:B------:R-:W-:Y:S01]  /*0530*/  UMOV UR4, 0x400 ;  /* 0x0000040000047882 */ /* 0x000fe20000000000 */
[--C-:B------:R-:W-:Y:S01]  /*0540*/  IMAD R74, R74, 0x40, R3.reuse ;  /* 0x000000404a4a7824 */ /* 0x100fe200078e0203 */
[----:B----4-:R-:W-:Y:S01]  /*0550*/  UPRMT UR17, UR17, 0x654, UR4 ;  /* 0x0000065411117896 */ /* 0x010fe20008000004 */
[----:B------:R-:W-:-:S02]  /*0560*/  IMAD R73, R6, 0x40, R3 ;  /* 0x0000004006497824 */ /* 0x000fc400078e0203 */
[--C-:B------:R-:W-:Y:S01]  /*0570*/  IMAD R72, R72, 0x40, R3.reuse ;  /* 0x0000004048487824 */ /* 0x100fe200078e0203 */
[----:B------:R-:W-:Y:S01]  /*0580*/  @UP2 UIADD3 UR5, UR5, 0x1, URZ ;  /* 0x0000000105052890 */ /* 0x000fe2000fffe03f */
[--C-:B------:R-:W-:Y:S02]  /*0590*/  IMAD R71, R4, 0x40, R3.reuse ;  /* 0x0000004004477824 */ /* 0x100fe400078e0203 */
[----:B------:R-:W-:Y:S01]  /*05a0*/  IMAD R69, R2, 0x40, R3 ;  /* 0x0000004002457824 */ /* 0x000fe200078e0203 */
[----:B------:R-:W-:Y:S01]  /*05b0*/  @!UP0 UIADD3 UR5, -UR5, URZ, URZ ;  /* 0x0000003f05058290 */ /* 0x000fe2000fffe13f */
[----:B------:R-:W-:Y:S01]  /*05c0*/  IMAD.SHL.U32 R78, R78, 0x2, RZ ;  /* 0x000000024e4e7824 */ /* 0x000fe200078e00ff */
[----:B------:R-:W-:Y:S01]  /*05d0*/  UISETP.GE.AND UP0, UPT, UR23, 0x1, UPT ;  /* 0x000000011700788c */ /* 0x000fe2000bf06270 */
[----:B------:R-:W-:Y:S01]  /*05e0*/  IMAD.SHL.U32 R76, R76, 0x2, RZ ;  /* 0x000000024c4c7824 */ /* 0x000fe200078e00ff */
[----:B------:R-:W-:Y:S01]  /*05f0*/  USEL UR6, UR18, UR5, !UP1 ;  /* 0x0000000512067287 */ /* 0x000fe2000c800000 */
[----:B------:R-:W-:-:S02]  /*0600*/  IMAD.SHL.U32 R75, R75, 0x2, RZ ;  /* 0x000000024b4b7824 */ /* 0x000fc400078e00ff */
[----:B------:R-:W-:Y:S01]  /*0610*/  VIADD R77, R78, UR17 ;  /* 0x000000114e4d7c36 */ /* 0x000fe20008000000 */
[----:B------:R-:W-:Y:S01]  /*0620*/  USHF.L.U32 UR6, UR6, 0x7, URZ ;  /* 0x0000000706067899 */ /* 0x000fe2000800063f */
[----:B------:R-:W-:Y:S02]  /*0630*/  IMAD.SHL.U32 R74, R74, 0x2, RZ ;  /* 0x000000024a4a7824 */ /* 0x000fe400078e00ff */
[----:B------:R-:W-:Y:S02]  /*0640*/  IMAD.SHL.U32 R73, R73, 0x2, RZ ;  /* 0x0000000249497824 */ /* 0x000fe400078e00ff */
[----:B------:R-:W-:Y:S01]  /*0650*/  IMAD.SHL.U32 R72, R72, 0x2, RZ ;  /* 0x0000000248487824 */ /* 0x000fe200078e00ff */
[----:B------:R-:W-:Y:S01]  /*0660*/  LOP3.LUT R19, R0, UR6, RZ, 0xfc, !PT ;  /* 0x0000000600137c12 */ /* 0x000fe2000f8efcff */
[----:B------:R-:W-:Y:S02]  /*0670*/  IMAD.U32 R13, RZ, RZ, UR6 ;  /* 0x00000006ff0d7e24 */ /* 0x000fe4000f8e00ff */
[----:B------:R-:W-:-:S02]  /*0680*/  IMAD.U32 R15, RZ, RZ, UR6 ;  /* 0x00000006ff0f7e24 */ /* 0x000fc4000f8e00ff */
[----:B------:R-:W-:Y:S01]  /*0690*/  IMAD.U32 R17, RZ, RZ, UR6 ;  /* 0x00000006ff117e24 */ /* 0x000fe2000f8e00ff */
[----:B------:R-:W-:Y:S01]  /*06a0*/  LOP3.LUT R13, R13, 0x50, R0, 0xfe, !PT ;  /* 0x000000500d0d7812 */ /* 0x000fe200078efe00 */
[----:B------:R-:W-:Y:S01]  /*06b0*/  IMAD.U32 R3, RZ, RZ, UR6 ;  /* 0x00000006ff037e24 */ /* 0x000fe2000f8e00ff */
[----:B------:R-:W-:Y:S01]  /*06c0*/  LOP3.LUT R15, R15, 0x60, R0, 0xfe, !PT ;  /* 0x000000600f0f7812 */ /* 0x000fe200078efe00 */
[----:B------:R-:W-:Y:S01]  /*06d0*/  IMAD.U32 R5, RZ, RZ, UR6 ;  /* 0x00000006ff057e24 */ /* 0x000fe2000f8e00ff */
[----:B------:R-:W-:Y:S01]  /*06e0*/  LOP3.LUT R17, R17, 0x70, R0, 0xfe, !PT ;  /* 0x0000007011117812 */ /* 0x000fe200078efe00 */
[----:B------:R-:W-:Y:S01]  /*06f0*/  IMAD.HI R21, R13, 0x2aaaaaab, RZ ;  /* 0x2aaaaaab0d157827 */ /* 0x000fe200078e02ff */
[----:B------:R-:W-:Y:S02]  /*0700*/  LOP3.LUT R3, R3, 0x10, R0, 0xfe, !PT ;  /* 0x0000001003037812 */ /* 0x000fe400078efe00 */
[----:B------:R-:W-:Y:S01]  /*0710*/  LOP3.LUT R5, R5, 0x20, R0, 0xfe, !PT ;  /* 0x0000002005057812 */ /* 0x000fe200078efe00 */
[----:B------:R-:W-:Y:S01]  /*0720*/  IMAD.HI R23, R15, 0x2aaaaaab, RZ ;  /* 0x2aaaaaab0f177827 */ /* 0x000fe200078e02ff */
[----:B------:R-:W-:-:S03]  /*0730*/  SHF.R.U32.HI R38, RZ, 0x1f, R21 ;  /* 0x0000001fff267819 */ /* 0x000fc60000011615 */
[----:B------:R-:W-:Y:S01]  /*0740*/  IMAD.U32 R7, RZ, RZ, UR6 ;  /* 0x00000006ff077e24 */ /* 0x000fe2000f8e00ff */
[----:B------:R-:W-:Y:S01]  /*0750*/  SHF.R.U32.HI R36, RZ, 0x1f, R23 ;  /* 0x0000001fff247819 */ /* 0x000fe20000011617 */
[----:B------:R-:W-:Y:S01]  /*0760*/  IMAD.HI R25, R17, 0x2aaaaaab, RZ ;  /* 0x2aaaaaab11197827 */ /* 0x000fe200078e02ff */
[----:B------:R-:W-:Y:S02]  /*0770*/  LEA.HI R38, R21, R38, RZ, 0x17 ;  /* 0x0000002615267211 */ /* 0x000fe400078fb8ff */
[----:B------:R-:W-:Y:S01]  /*0780*/  LOP3.LUT R7, R7, 0x30, R0, 0xfe, !PT ;  /* 0x0000003007077812 */ /* 0x000fe200078efe00 */
[----:B------:R-:W-:Y:S01]  /*0790*/  IMAD.U32 R11, RZ, RZ, UR6 ;  /* 0x00000006ff0b7e24 */ /* 0x000fe2000f8e00ff */
[----:B------:R-:W-:Y:S01]  /*07a0*/  SHF.R.U32.HI R34, RZ, 0x1f, R25 ;  /* 0x0000001fff227819 */ /* 0x000fe20000011619 */
[----:B------:R-:W-:Y:S01]  /*07b0*/  IMAD.HI R27, R19, 0x2aaaaaab, RZ ;  /* 0x2aaaaaab131b7827 */ /* 0x000fe200078e02ff */
[----:B------:R-:W-:Y:S02]  /*07c0*/  LEA.HI R36, R23, R36, RZ, 0x17 ;  /* 0x0000002417247211 */ /* 0x000fe400078fb8ff */
[----:B------:R-:W-:Y:S01]  /*07d0*/  LOP3.LUT R11, R11, 0x40, R0, 0xfe, !PT ;  /* 0x000000400b0b7812 */ /* 0x000fe200078efe00 */
[----:B------:R-:W-:Y:S01]  /*07e0*/  IMAD.HI R21, R3, 0x2aaaaaab, RZ ;  /* 0x2aaaaaab03157827 */ /* 0x000fe200078e02ff */
[----:B------:R-:W-:-:S02]  /*07f0*/  SHF.R.U32.HI R48, RZ, 0x1f, R27 ;  /* 0x0000001fff307819 */ /* 0x000fc4000001161b */
[----:B------:R-:W-:Y:S01]  /*0800*/  LEA.HI R34, R25, R34, RZ, 0x17 ;  /* 0x0000002219227211 */ /* 0x000fe200078fb8ff */
[----:B------:R-:W-:Y:S01]  /*0810*/  IMAD.HI R23, R5, 0x2aaaaaab, RZ ;  /* 0x2aaaaaab05177827 */ /* 0x000fe200078e02ff */
[----:B------:R-:W-:Y:S02]  /*0820*/  LEA.HI R48, R27, R48, RZ, 0x17 ;  /* 0x000000301b307211 */ /* 0x000fe400078fb8ff */
[----:B------:R-:W-:Y:S01]  /*0830*/  SHF.R.U32.HI R46, RZ, 0x1f, R21 ;  /* 0x0000001fff2e7819 */ /* 0x000fe20000011615 */
[----:B------:R-:W-:Y:S01]  /*0840*/  IMAD.HI R25, R7, 0x2aaaaaab, RZ ;  /* 0x2aaaaaab07197827 */ /* 0x000fe200078e02ff */
[----:B------:R-:W-:Y:S02]  /*0850*/  SHF.R.U32.HI R44, RZ, 0x1f, R23 ;  /* 0x0000001fff2c7819 */ /* 0x000fe40000011617 */
[----:B------:R-:W-:Y:S01]  /*0860*/  LEA.HI R46, R21, R46, RZ, 0x17 ;  /* 0x0000002e152e7211 */ /* 0x000fe200078fb8ff */
[----:B------:R-:W-:Y:S01]  /*0870*/  IMAD.HI R27, R11, 0x2aaaaaab, RZ ;  /* 0x2aaaaaab0b1b7827 */ /* 0x000fe200078e02ff */
[----:B------:R-:W-:-:S02]  /*0880*/  SHF.R.U32.HI R42, RZ, 0x1f, R25 ;  /* 0x0000001fff2a7819 */ /* 0x000fc40000011619 */
[----:B------:R-:W-:Y:S01]  /*0890*/  LEA.HI R44, R23, R44, RZ, 0x17 ;  /* 0x0000002c172c7211 */ /* 0x000fe200078fb8ff */
[----:B------:R-:W-:Y:S01]  /*08a0*/  IMAD R48, R48, -0xc00, R19 ;  /* 0xfffff40030307824 */ /* 0x000fe200078e0213 */
[----:B------:R-:W-:Y:S01]  /*08b0*/  SHF.R.U32.HI R40, RZ, 0x1f, R27 ;  /* 0x0000001fff287819 */ /* 0x000fe2000001161b */
[----:B------:R-:W-:Y:S01]  /*08c0*/  IMAD R46, R46, -0xc00, R3 ;  /* 0xfffff4002e2e7824 */ /* 0x000fe200078e0203 */
[----:B------:R-:W-:Y:S01]  /*08d0*/  LEA.HI R42, R25, R42, RZ, 0x17 ;  /* 0x0000002a192a7211 */ /* 0x000fe200078fb8ff */
[----:B------:R-:W-:Y:S01]  /*08e0*/  IMAD R44, R44, -0xc00, R5 ;  /* 0xfffff4002c2c7824 */ /* 0x000fe200078e0205 */
[----:B------:R-:W-:Y:S01]  /*08f0*/  LEA.HI R40, R27, R40, RZ, 0x17 ;  /* 0x000000281b287211 */ /* 0x000fe200078fb8ff */
[----:B------:R-:W-:Y:S02]  /*0900*/  IMAD.SHL.U32 R48, R48, 0x100, RZ ;  /* 0x0000010030307824 */ /* 0x000fe400078e00ff */
[----:B------:R-:W-:Y:S02]  /*0910*/  IMAD R42, R42, -0xc00, R7 ;  /* 0xfffff4002a2a7824 */ /* 0x000fe400078e0207 */
[----:B------:R-:W-:Y:S01]  /*0920*/  IMAD R40, R40, -0xc00, R11 ;  /* 0xfffff40028287824 */ /* 0x000fe200078e020b */
[----:B------:R-:W-:Y:S01]  /*0930*/  LOP3.LUT R23, R48, 0x38, R9, 0xf8, !PT ;  /* 0x0000003830177812 */ /* 0x000fe200078ef809 */
[----:B------:R-:W-:-:S02]  /*0940*/  IMAD R38, R38, -0xc00, R13 ;  /* 0xfffff40026267824 */ /* 0x000fc400078e020d */
[----:B------:R-:W-:Y:S02]  /*0950*/  IMAD.SHL.U32 R46, R46, 0x100, RZ ;  /* 0x000001002e2e7824 */ /* 0x000fe400078e00ff */
[----:B------:R-:W-:Y:S02]  /*0960*/  IMAD R36, R36, -0xc00, R15 ;  /* 0xfffff40024247824 */ /* 0x000fe400078e020f */
[----:B------:R-:W-:Y:S01]  /*0970*/  IMAD.SHL.U32 R44, R44, 0x100, RZ ;  /* 0x000001002c2c7824 */ /* 0x000fe200078e00ff */
[----:B------:R-:W-:Y:S01]  /*0980*/  LOP3.LUT R21, R46, 0x38, R9, 0xf8, !PT ;  /* 0x000000382e157812 */ /* 0x000fe200078ef809 */
[----:B------:R-:W-:Y:S02]  /*0990*/  IMAD R34, R34, -0xc00, R17 ;  /* 0xfffff40022227824 */ /* 0x000fe400078e0211 */
[----:B------:R-:W-:Y:S01]  /*09a0*/  IMAD.SHL.U32 R42, R42, 0x100, RZ ;  /* 0x000001002a2a7824 */ /* 0x000fe200078e00ff */
[----:B------:R-:W-:Y:S01]  /*09b0*/  LOP3.LUT R19, R44, 0x38, R9, 0xf8, !PT ;  /* 0x000000382c137812 */ /* 0x000fe200078ef809 */
[----:B------:R-:W-:-:S02]  /*09c0*/  IMAD.SHL.U32 R40, R40, 0x100, RZ ;  /* 0x0000010028287824 */ /* 0x000fc400078e00ff */
[----:B------:R-:W-:Y:S01]  /*09d0*/  IMAD.SHL.U32 R38, R38, 0x100, RZ ;  /* 0x0000010026267824 */ /* 0x000fe200078e00ff */
[----:B------:R-:W-:Y:S01]  /*09e0*/  LOP3.LUT R17, R42, 0x38, R9, 0xf8, !PT ;  /* 0x000000382a117812 */ /* 0x000fe200078ef809 */
[----:B------:R-:W-:Y:S01]  /*09f0*/  IMAD.SHL.U32 R36, R36, 0x100, RZ ;  /* 0x0000010024247824 */ /* 0x000fe200078e00ff */
[----:B------:R-:W-:Y:S01]  /*0a00*/  LOP3.LUT R15, R40, 0x38, R9, 0xf8, !PT ;  /* 0x00000038280f7812 */ /* 0x000fe200078ef809 */
[----:B------:R-:W-:Y:S01]  /*0a10*/  IMAD.SHL.U32 R34, R34, 0x100, RZ ;  /* 0x0000010022227824 */ /* 0x000fe200078e00ff */
[----:B------:R-:W-:Y:S01]  /*0a20*/  LOP3.LUT R13, R38, 0x38, R9, 0xf8, !PT ;  /* 0x00000038260d7812 */ /* 0x000fe200078ef809 */
[----:B-1---5:R-:W-:Y:S01]  /*0a30*/  IMAD.WIDE.U32 R24, R79, 0x2, R52 ;  /* 0x000000024f187825 */ /* 0x022fe200078e0034 */
[----:B------:R-:W-:Y:S02]  /*0a40*/  LOP3.LUT R11, R36, 0x38, R9, 0xf8, !PT ;  /* 0x00000038240b7812 */ /* 0x000fe400078ef809 */
[----:B------:R-:W-:Y:S01]  /*0a50*/  LOP3.LUT R9, R34, 0x38, R9, 0xf8, !PT ;  /* 0x0000003822097812 */ /* 0x000fe200078ef809 */
[--C-:B--2---:R-:W-:Y:S01]  /*0a60*/  IMAD.WIDE R22, R23, 0x2, R50.reuse ;  /* 0x0000000217167825 */ /* 0x104fe200078e0232 */
[----:B------:R-:W-:Y:S01]  /*0a70*/  @!PT LDS RZ, [RZ] ;  /* 0x00000000fffff984 */ /* 0x000fe20000000800 */
[----:B------:R-:W-:Y:S01]  /*0a80*/  @!PT LDS RZ, [RZ] ;  /* 0x00000000fffff984 */ /* 0x000fe20000000800 */
[----:B------:R-:W-:Y:S01]  /*0a90*/  @!PT LDS RZ, [RZ] ;  /* 0x00000000fffff984 */ /* 0x000fe20000000800 */
[----:B------:R-:W-:Y:S03]  /*0aa0*/  LDGSTS.E.BYPASS.LTC128B.128 [R77], desc[UR24][R24.64], P1 ;  /* 0x00000000184d7fae */ /* 0x000fe60008901d58 */
[----:B------:R-:W-:Y:S01]  /*0ab0*/  VIADD R7, R76, UR17 ;  /* 0x000000114c077c36 */ /* 0x000fe20008000000 */
[----:B------:R-:W0:Y:S01]  /*0ac0*/  LDGDEPBAR ;  /* 0x00000000000079af */ /* 0x000e220000000000 */
[----:B------:R-:W-:-:S03]  /*0ad0*/  IMAD.WIDE R20, R21, 0x2, R50 ;  /* 0x0000000215147825 */ /* 0x000fc600078e0232 */
[----:B------:R-:W-:Y:S01]  /*0ae0*/  LDGSTS.E.BYPASS.LTC128B.128 [R77+0x1000], desc[UR24][R22.64], P1 ;  /* 0x01000000164d7fae */ /* 0x000fe20008901d58 */
[----:B------:R-:W-:Y:S02]  /*0af0*/  IMAD.SHL.U32 R71, R71, 0x2, RZ ;  /* 0x0000000247477824 */ /* 0x000fe400078e00ff */
[----:B------:R-:W-:Y:S01]  /*0b00*/  VIADD R6, R75, UR17 ;  /* 0x000000114b067c36 */ /* 0x000fe20008000000 */
[----:B------:R-:W-:Y:S01]  /*0b10*/  LDGSTS.E.BYPASS.LTC128B.128 [R7+0x1000], desc[UR24][R20.64], P1 ;  /* 0x0100000014077fae */ /* 0x000fe20008901d58 */
[----:B------:R-:W-:-:S04]  /*0b20*/  IMAD.WIDE R18, R19, 0x2, R50 ;  /* 0x0000000213127825 */ /* 0x000fc800078e0232 */
[----:B------:R-:W-:Y:S01]  /*0b30*/  IMAD.SHL.U32 R69, R69, 0x2, RZ ;  /* 0x0000000245457824 */ /* 0x000fe200078e00ff */
[----:B------:R-:W-:Y:S01]  /*0b40*/  LDGSTS.E.BYPASS.LTC128B.128 [R6+0x1000], desc[UR24][R18.64], P1 ;  /* 0x0100000012067fae */ /* 0x000fe20008901d58 */
[----:B------:R-:W-:Y:S02]  /*0b50*/  VIADD R5, R74, UR17 ;  /* 0x000000114a057c36 */ /* 0x000fe40008000000 */
[----:B------:R-:W-:-:S04]  /*0b60*/  IMAD.WIDE R16, R17, 0x2, R50 ;  /* 0x0000000211107825 */ /* 0x000fc800078e0232 */
[----:B------:R-:W-:Y:S01]  /*0b70*/  VIADD R4, R73, UR17 ;  /* 0x0000001149047c36 */ /* 0x000fe20008000000 */
[----:B------:R-:W-:Y:S01]  /*0b80*/  LDGSTS.E.BYPASS.LTC128B.128 [R5+0x1000], desc[UR24][R16.64], P1 ;  /* 0x0100000010057fae */ /* 0x000fe20008901d58 */
        /* <DEDUP_REMOVED lines=9> */
[----:B------:R-:W-:-:S05]  /*0c20*/  IMAD.WIDE R8, R9, 0x2, R50 ;  /* 0x0000000209087825 */ /* 0x000fca00078e0232 */
[----:B------:R-:W-:Y:S04]  /*0c30*/  LDGSTS.E.BYPASS.LTC128B.128 [R0+0x1000], desc[UR24][R8.64], P1 ;  /* 0x0100000008007fae */ /* 0x000fe80008901d58 */
[----:B------:R-:W0:Y:S01]  /*0c40*/  LDGDEPBAR ;  /* 0x00000000000079af */ /* 0x000e220000000000 */
[----:B------:R-:W-:Y:S06]  /*0c50*/  BAR.SYNC.DEFER_BLOCKING 0x0 ;  /* 0x0000000000007b1d */ /* 0x000fec0000010000 */
[----:B------:R-:W-:Y:S01]  /*0c60*/  @!PT LDS RZ, [RZ] ;  /* 0x00000000fffff984 */ /* 0x000fe20000000800 */
[----:B------:R-:W-:Y:S01]  /*0c70*/  @!PT LDS RZ, [RZ] ;  /* 0x00000000fffff984 */ /* 0x000fe20000000800 */
[----:B------:R-:W-:Y:S01]  /*0c80*/  @!PT LDS RZ, [RZ] ;  /* 0x00000000fffff984 */ /* 0x000fe20000000800 */
[----:B------:R1:W-:Y:S04]  /*0c90*/  LDGSTS.E.BYPASS.LTC128B.128 [R77+0x800], desc[UR24][R24.64+0x80], P0 ;  /* 0x00800080184d7fae */ /* 0x0003e80008101d58 */
[----:B------:R-:W0:Y:S04]  /*0ca0*/  LDGDEPBAR ;  /* 0x00000000000079af */ /* 0x000e280000000000 */
[----:B------:R-:W-:Y:S04]  /*0cb0*/  LDGSTS.E.BYPASS.LTC128B.128 [R77+0x5000], desc[UR24][R22.64+0x80], P0 ;  /* 0x05000080164d7fae */ /* 0x000fe80008101d58 */
[----:B------:R-:W-:Y:S04]  /*0cc0*/  LDGSTS.E.BYPASS.LTC128B.128 [R7+0x5000], desc[UR24][R20.64+0x80], P0 ;  /* 0x0500008014077fae */ /* 0x000fe80008101d58 */
[----:B------:R2:W-:Y:S04]  /*0cd0*/  LDGSTS.E.BYPASS.LTC128B.128 [R6+0x5000], desc[UR24][R18.64+0x80], P0 ;  /* 0x0500008012067fae */ /* 0x0005e80008101d58 */
[----:B------:R3:W-:Y:S04]  /*0ce0*/  LDGSTS.E.BYPASS.LTC128B.128 [R5+0x5000], desc[UR24][R16.64+0x80], P0 ;  /* 0x0500008010057fae */ /* 0x0007e80008101d58 */
[----:B------:R4:W-:Y:S01]  /*0cf0*/  LDGSTS.E.BYPASS.LTC128B.128 [R4+0x5000], desc[UR24][R14.64+0x80], P0 ;  /* 0x050000800e047fae */ /* 0x0009e20008101d58 */
[----:B-1----:R-:W-:-:S03]  /*0d00*/  IMAD.SHL.U32 R25, R70, 0x20, RZ ;  /* 0x0000002046197824 */ /* 0x002fc600078e00ff */
[----:B------:R1:W-:Y:S01]  /*0d10*/  LDGSTS.E.BYPASS.LTC128B.128 [R3+0x5000], desc[UR24][R12.64+0x80], P0 ;  /* 0x050000800c037fae */ /* 0x0003e20008101d58 */
[----:B------:R-:W-:-:S03]  /*0d20*/  IMAD.SHL.U32 R24, R67, 0x8, RZ ;  /* 0x0000000843187824 */ /* 0x000fc600078e00ff */
[----:B------:R5:W-:Y:S04]  /*0d30*/  LDGSTS.E.BYPASS.LTC128B.128 [R2+0x5000], desc[UR24][R10.64+0x80], P0 ;  /* 0x050000800a027fae */ /* 0x000be80008101d58 */
[----:B------:R5:W-:Y:S01]  /*0d40*/  LDGSTS.E.BYPASS.LTC128B.128 [R0+0x5000], desc[UR24][R8.64+0x80], P0 ;  /* 0x0500008008007fae */ /* 0x000be20008101d58 */
[----:B------:R-:W-:-:S03]  /*0d50*/  PLOP3.LUT P0, PT, PT, PT, UP0, 0x80, 0x0 ;  /* 0x000000000000781c */ /* 0x000fc60003f0f008 */
[----:B------:R-:W0:Y:S01]  /*0d60*/  LDGDEPBAR ;  /* 0x00000000000079af */ /* 0x000e220000000000 */
[----:B--2---:R-:W-:Y:S01]  /*0d70*/  LOP3.LUT R18, R25, R24, RZ, 0xfc, !PT ;  /* 0x0000001819127212 */ /* 0x004fe200078efcff */
[----:B------:R-:W-:Y:S01]  /*0d80*/  IMAD.SHL.U32 R6, R47, 0x40, RZ ;  /* 0x000000402f067824 */ /* 0x000fe200078e00ff */
[----:B---3--:R-:W-:Y:S02]  /*0d90*/  LOP3.LUT R5, R70, 0x7, R47, 0x78, !PT ;  /* 0x0000000746057812 */ /* 0x008fe400078e782f */
[----:B------:R-:W-:Y:S02]  /*0da0*/  CS2R R16, SRZ ;  /* 0x0000000000107805 */ /* 0x000fe4000001ff00 */
[----:B----4-:R-:W-:Y:S01]  /*0db0*/  LOP3.LUT R4, R18, 0x7, R47, 0xf8, !PT ;  /* 0x0000000712047812 */ /* 0x010fe200078ef82f */
[----:B------:R-:W-:Y:S01]  /*0dc0*/  IMAD.SHL.U32 R5, R5, 0x8, RZ ;  /* 0x0000000805057824 */ /* 0x000fe200078e00ff */
[----:B------:R-:W-:Y:S02]  /*0dd0*/  CS2R R14, SRZ ;  /* 0x00000000000e7805 */ /* 0x000fe4000001ff00 */
[----:B------:R-:W-:-:S02]  /*0de0*/  CS2R R18, SRZ ;  /* 0x0000000000127805 */ /* 0x000fc4000001ff00 */
[----:B-1----:R-:W-:Y:S02]  /*0df0*/  LOP3.LUT R3, R32, 0x7, R47, 0x78, !PT ;  /* 0x0000000720037812 */ /* 0x002fe400078e782f */
[----:B------:R-:W-:Y:S02]  /*0e00*/  CS2R R12, SRZ ;  /* 0x00000000000c7805 */ /* 0x000fe4000001ff00 */
[----:B-----5:R-:W-:Y:S01]  /*0e10*/  LOP3.LUT R2, R6, 0x3c0, RZ, 0xe2, !PT ;  /* 0x000003c006027812 */ /* 0x020fe200078ee2ff */
[----:B------:R-:W-:Y:S01]  /*0e20*/  IMAD.SHL.U32 R3, R3, 0x8, RZ ;  /* 0x0000000803037824 */ /* 0x000fe200078e00ff */
[----:B------:R-:W-:Y:S02]  /*0e30*/  CS2R R6, SRZ ;  /* 0x0000000000067805 */ /* 0x000fe4000001ff00 */
[----:B------:R-:W-:Y:S01]  /*0e40*/  CS2R R10, SRZ ;  /* 0x00000000000a7805 */ /* 0x000fe2000001ff00 */
[----:B------:R-:W-:Y:S01]  /*0e50*/  IMAD.SHL.U32 R0, R4, 0x40, RZ ;  /* 0x0000004004007824 */ /* 0x000fe200078e00ff */
[----:B------:R-:W-:-:S04]  /*0e60*/  DEPBAR.LE SB0, 0x2 ;  /* 0x000080800000791a */ /* 0x000fc80000000000 */
[----:B------:R-:W-:Y:S02]  /*0e70*/  LOP3.LUT R68, R5, R2, RZ, 0xfc, !PT ;  /* 0x0000000205447212 */ /* 0x000fe400078efcff */
[----:B------:R-:W-:Y:S02]  /*0e80*/  CS2R R4, SRZ ;  /* 0x0000000000047805 */ /* 0x000fe4000001ff00 */
[----:B------:R-:W-:Y:S02]  /*0e90*/  LOP3.LUT R66, R0, R3, RZ, 0xfc, !PT ;  /* 0x0000000300427212 */ /* 0x000fe400078efcff */
[----:B------:R-:W-:Y:S01]  /*0ea0*/  CS2R R8, SRZ ;  /* 0x0000000000087805 */ /* 0x000fe2000001ff00 */
[----:B------:R-:W-:Y:S01]  /*0eb0*/  IMAD.SHL.U32 R68, R68, 0x2, RZ ;  /* 0x0000000244447824 */ /* 0x000fe200078e00ff */
[----:B------:R-:W-:Y:S01]  /*0ec0*/  BAR.SYNC.DEFER_BLOCKING 0x0 ;  /* 0x0000000000007b1d */ /* 0x000fe20000010000 */
[----:B------:R-:W-:-:S05]  /*0ed0*/  IMAD.SHL.U32 R66, R66, 0x2, RZ ;  /* 0x0000000242427824 */ /* 0x000fca00078e00ff */
[----:B------:R1:W2:Y:S04]  /*0ee0*/  LDSM.16.M88.4 R20, [R68+UR17] ;  /* 0x000000114414783b */ /* 0x0002a80008000200 */
[----:B------:R1:W3:Y:S04]  /*0ef0*/  LDSM.16.M88.4 R24, [R66+UR17+0x1000] ;  /* 0x001000114218783b */ /* 0x0002e80008000200 */
[----:B------:R1:W4:Y:S02]  /*0f00*/  LDSM.16.M88.4 R28, [R66+UR17+0x3000] ;  /* 0x00300011421c783b */ /* 0x0003240008000200 */
[----:B-1----:R-:W-:Y:S05]  /*0f10*/  @!P0 BRA `(.L_x_0) ;  /* 0x0000000800cc8947 */ /* 0x002fea0003800000 */
[----:B------:R-:W-:Y:S01]  /*0f20*/  IMAD.IADD R3, R79, 0x1, R34 ;  /* 0x000000014f037824 */ /* 0x000fe200078e0222 */
[----:B------:R-:W-:Y:S01]  /*0f30*/  LOP3.LUT R5, R47, 0x7, RZ, 0xc0, !PT ;  /* 0x000000072f057812 */ /* 0x000fe200078ec0ff */
[C---:B------:R-:W-:Y:S01]  /*0f40*/  IMAD.IADD R7, R79.reuse, 0x1, R36 ;  /* 0x000000014f077824 */ /* 0x040fe200078e0224 */
[----:B------:R-:W-:Y:S01]  /*0f50*/  LOP3.LUT R12, R32, 0x2, RZ, 0xfc, !PT ;  /* 0x00000002200c7812 */ /* 0x000fe200078efcff */
[C---:B------:R-:W-:Y:S01]  /*0f60*/  IMAD.IADD R11, R79.reuse, 0x1, R40 ;  /* 0x000000014f0b7824 */ /* 0x040fe200078e0228 */
[----:B------:R-:W-:Y:S01]  /*0f70*/  UIADD3 UR16, UR17, 0x1000, URZ ;  /* 0x0000100011107890 */ /* 0x000fe2000fffe03f */
[----:B------:R-:W-:Y:S01]  /*0f80*/  IMAD.IADD R9, R79, 0x1, R38 ;  /* 0x000000014f097824 */ /* 0x000fe200078e0226 */
[----:B------:R-:W-:Y:S01]  /*0f90*/  UIADD3 UR15, UR23, -0x80, URZ ;  /* 0xffffff80170f7890 */ /* 0x000fe2000fffe03f */
[----:B------:R-:W-:Y:S01]  /*0fa0*/  IMAD.WIDE R40, R3, 0x2, R50 ;  /* 0x0000000203287825 */ /* 0x000fe200078e0232 */
[----:B------:R-:W-:Y:S01]  /*0fb0*/  UMOV UR20, 0x1 ;  /* 0x0000000100147882 */ /* 0x000fe20000000000 */
[----:B------:R-:W-:Y:S01]  /*0fc0*/  UMOV UR12, URZ ;  /* 0x0000003f000c7c82 */ /* 0x000fe20008000000 */
[----:B------:R-:W-:Y:S01]  /*0fd0*/  UMOV UR10, URZ ;  /* 0x0000003f000a7c82 */ /* 0x000fe20008000000 */
[----:B------:R-:W-:Y:S01]  /*0fe0*/  IMAD.IADD R17, R79, 0x1, R42 ;  /* 0x000000014f117824 */ /* 0x000fe200078e022a */
[----:B------:R-:W-:Y:S01]  /*0ff0*/  IADD3 R63, P0, R40, 0x100, RZ ;  /* 0x00000100283f7810 */ /* 0x000fe20007f1e0ff */
[--C-:B------:R-:W-:Y:S01]  /*1000*/  IMAD.WIDE R38, R7, 0x2, R50.reuse ;  /* 0x0000000207267825 */ /* 0x100fe200078e0232 */
[----:B------:R-:W-:Y:S01]  /*1010*/  UMOV UR9, URZ ;  /* 0x0000003f00097c82 */ /* 0x000fe20008000000 */
[----:B------:R-:W-:Y:S01]  /*1020*/  UMOV UR4, UR17 ;  /* 0x0000001100047c82 */ /* 0x000fe20008000000 */
[----:B------:R-:W-:Y:S01]  /*1030*/  UMOV UR13, URZ ;  /* 0x0000003f000d7c82 */ /* 0x000fe20008000000 */
[--C-:B------:R-:W-:Y:S01]  /*1040*/  IMAD.WIDE R34, R11, 0x2, R50.reuse ;  /* 0x000000020b227825 */ /* 0x100fe200078e0232 */
[----:B------:R-:W-:Y:S01]  /*1050*/  IADD3 R61, P3, R38, 0x100, RZ ;  /* 0x00000100263d7810 */ /* 0x000fe20007f7e0ff */
[----:B------:R-:W-:Y:S01]  /*1060*/  UMOV UR14, UR15 ;  /* 0x0000000f000e7c82 */ /* 0x000fe20008000000 */
[----:B------:R-:W-:Y:S01]  /*1070*/  UMOV UR5, UR16 ;  /* 0x0000001000057c82 */ /* 0x000fe20008000000 */
[----:B------:R-:W-:Y:S01]  /*1080*/  IMAD.WIDE R36, R9, 0x2, R50 ;  /* 0x0000000209247825 */ /* 0x000fe200078e0232 */
[----:B------:R-:W-:-:S03]  /*1090*/  IADD3 R57, P1, R34, 0x100, RZ ;  /* 0x0000010022397810 */ /* 0x000fc60007f3e0ff */
[C---:B------:R-:W-:Y:S01]  /*10a0*/  IMAD.IADD R19, R79.reuse, 0x1, R44 ;  /* 0x000000014f137824 */ /* 0x040fe200078e022c */
[----:B------:R-:W-:Y:S01]  /*10b0*/  IADD3 R59, P2, R36, 0x100, RZ ;  /* 0x00000100243b7810 */ /* 0x000fe20007f5e0ff */
[C---:B------:R-:W-:Y:S02]  /*10c0*/  IMAD.IADD R13, R79.reuse, 0x1, R48 ;  /* 0x000000014f0d7824 */ /* 0x040fe400078e0230 */
[----:B------:R-:W-:Y:S02]  /*10d0*/  IMAD.IADD R15, R79, 0x1, R46 ;  /* 0x000000014f0f7824 */ /* 0x000fe400078e022e */
[----:B------:R-:W-:-:S04]  /*10e0*/  IMAD.WIDE R16, R17, 0x2, R50 ;  /* 0x0000000211107825 */ /* 0x000fc800078e0232 */
[----:B------:R-:W-:Y:S01]  /*10f0*/  IMAD.WIDE R10, R19, 0x2, R50 ;  /* 0x00000002130a7825 */ /* 0x000fe200078e0232 */
[----:B------:R-:W-:-:S03]  /*1100*/  CS2R R18, SRZ ;  /* 0x0000000000127805 */ /* 0x000fc6000001ff00 */
[----:B------:R-:W-:-:S04]  /*1110*/  IMAD.WIDE R6, R13, 0x2, R50 ;  /* 0x000000020d067825 */ /* 0x000fc800078e0232 */
[----:B------:R-:W-:Y:S01]  /*1120*/  IMAD.WIDE R8, R15, 0x2, R50 ;  /* 0x000000020f087825 */ /* 0x000fe200078e0232 */
[----:B------:R-:W-:-:S03]  /*1130*/  CS2R R14, SRZ ;  /* 0x00000000000e7805 */ /* 0x000fc6000001ff00 */
[----:B------:R-:W-:Y:S01]  /*1140*/  IMAD.X R62, RZ, RZ, R41, P0 ;  /* 0x000000ffff3e7224 */ /* 0x000fe200000e0629 */
[----:B------:R-:W-:Y:S01]  /*1150*/  IADD3 R55, P0, R16, 0x100, RZ ;  /* 0x0000010010377810 */ /* 0x000fe20007f1e0ff */
[----:B------:R-:W-:-:S04]  /*1160*/  IMAD.WIDE.U32 R4, R5, 0x10, R52 ;  /* 0x0000001005047825 */ /* 0x000fc800078e0034 */
[----:B------:R-:W-:Y:S01]  /*1170*/  IMAD.X R60, RZ, RZ, R39, P3 ;  /* 0x000000ffff3c7224 */ /* 0x000fe200018e0627 */
[----:B------:R-:W-:Y:S01]  /*1180*/  IADD3 R53, P3, R10, 0x100, RZ ;  /* 0x000001000a357810 */ /* 0x000fe20007f7e0ff */
[----:B------:R-:W-:Y:S01]  /*1190*/  IMAD.X R56, RZ, RZ, R35, P1 ;  /* 0x000000ffff387224 */ /* 0x000fe200008e0623 */
[----:B------:R-:W-:Y:S01]  /*11a0*/  IADD3 R49, P1, R6, 0x100, RZ ;  /* 0x0000010006317810 */ /* 0x000fe20007f3e0ff */
[----:B------:R-:W-:Y:S01]  /*11b0*/  IMAD.X R58, RZ, RZ, R37, P2 ;  /* 0x000000ffff3a7224 */ /* 0x000fe200010e0625 */
[----:B------:R-:W-:Y:S01]  /*11c0*/  IADD3 R51, P2, R8, 0x100, RZ ;  /* 0x0000010008337810 */ /* 0x000fe20007f5e0ff */
[----:B------:R-:W-:Y:S01]  /*11d0*/  IMAD.X R54, RZ, RZ, R17, P0 ;  /* 0x000000ffff367224 */ /* 0x000fe200000e0611 */
[----:B------:R-:W-:Y:S01]  /*11e0*/  LOP3.LUT R10, R32, 0x4, RZ, 0xfc, !PT ;  /* 0x00000004200a7812 */ /* 0x000fe200078efcff */
[----:B------:R-:W-:Y:S01]  /*11f0*/  IMAD.X R52, RZ, RZ, R11, P3 ;  /* 0x000000ffff347224 */ /* 0x000fe200018e060b */
[C---:B------:R-:W-:Y:S01]  /*1200*/  LOP3.LUT R8, R70.reuse, 0x2, RZ, 0xfc, !PT ;  /* 0x0000000246087812 */ /* 0x040fe200078efcff */
[----:B------:R-:W-:Y:S01]  /*1210*/  IMAD.X R48, RZ, RZ, R7, P1 ;  /* 0x000000ffff307224 */ /* 0x000fe200008e0607 */
[----:B------:R-:W-:-:S02]  /*1220*/  LOP3.LUT R6, R70, 0x4, RZ, 0xfc, !PT ;  /* 0x0000000446067812 */ /* 0x000fc400078efcff */
[----:B------:R-:W-:Y:S02]  /*1230*/  CS2R R16, SRZ ;  /* 0x0000000000107805 */ /* 0x000fe4000001ff00 */
[----:B------:R-:W-:Y:S02]  /*1240*/  IADD3 R65, P0, R4, 0x100, RZ ;  /* 0x0000010004417810 */ /* 0x000fe40007f1e0ff */
[----:B------:R-:W-:Y:S02]  /*1250*/  LOP3.LUT R32, R32, 0x6, RZ, 0xfc, !PT ;  /* 0x0000000620207812 */ /* 0x000fe400078efcff */
[----:B------:R-:W-:Y:S01]  /*1260*/  LOP3.LUT R4, R70, 0x6, RZ, 0xfc, !PT ;  /* 0x0000000646047812 */ /* 0x000fe200078efcff */
[----:B------:R-:W-:Y:S01]  /*1270*/  IMAD.X R64, RZ, RZ, R5, P0 ;  /* 0x000000ffff407224 */ /* 0x000fe200000e0605 */
[----:B------:R-:W-:Y:S02]  /*1280*/  IADD3.X R50, RZ, R9, RZ, P2, !PT ;  /* 0x00000009ff327210 */ /* 0x000fe400017fe4ff */
[----:B------:R-:W-:-:S02]  /*1290*/  LOP3.LUT R11, R12, 0x7, R47, 0x78, !PT ;  /* 0x000000070c0b7812 */ /* 0x000fc400078e782f */
[----:B------:R-:W-:Y:S02]  /*12a0*/  CS2R R12, SRZ ;  /* 0x00000000000c7805 */ /* 0x000fe4000001ff00 */
[----:B------:R-:W-:Y:S02]  /*12b0*/  LOP3.LUT R3, R10, 0x7, R47, 0x78, !PT ;  /* 0x000000070a037812 */ /* 0x000fe400078e782f */
[----:B------:R-:W-:Y:S01]  /*12c0*/  LOP3.LUT R33, R8, 0x7, R47, 0x78, !PT ;  /* 0x0000000708217812 */ /* 0x000fe200078e782f */
[----:B------:R-:W-:Y:S01]  /*12d0*/  IMAD.SHL.U32 R11, R11, 0x8, RZ ;  /* 0x000000080b0b7824 */ /* 0x000fe200078e00ff */
[----:B------:R-:W-:Y:S01]  /*12e0*/  LOP3.LUT R7, R6, 0x7, R47, 0x78, !PT ;  /* 0x0000000706077812 */ /* 0x000fe200078e782f */
[----:B------:R-:W-:Y:S01]  /*12f0*/  IMAD.SHL.U32 R3, R3, 0x8, RZ ;  /* 0x0000000803037824 */ /* 0x000fe200078e00ff */
[----:B------:R-:W-:Y:S01]  /*1300*/  LOP3.LUT R9, R32, 0x7, R47, 0x78, !PT ;  /* 0x0000000720097812 */ /* 0x000fe200078e782f */
[----:B------:R-:W-:Y:S01]  /*1310*/  IMAD.SHL.U32 R33, R33, 0x8, RZ ;  /* 0x0000000821217824 */ /* 0x000fe200078e00ff */
[----:B------:R-:W-:Y:S01]  /*1320*/  LOP3.LUT R5, R4, 0x7, R47, 0x78, !PT ;  /* 0x0000000704057812 */ /* 0x000fe200078e782f */
[----:B------:R-:W-:Y:S01]  /*1330*/  IMAD.SHL.U32 R7, R7, 0x8, RZ ;  /* 0x0000000807077824 */ /* 0x000fe200078e00ff */
[----:B------:R-:W-:Y:S01]  /*1340*/  LOP3.LUT R34, R0, R11, RZ, 0xfc, !PT ;  /* 0x0000000b00227212 */ /* 0x000fe200078efcff */
[----:B------:R-:W-:Y:S01]  /*1350*/  IMAD.SHL.U32 R9, R9, 0x8, RZ ;  /* 0x0000000809097824 */ /* 0x000fe200078e00ff */
[----:B------:R-:W-:-:S02]  /*1360*/  SHF.L.U32 R5, R5, 0x3, RZ ;  /* 0x0000000305057819 */ /* 0x000fc400000006ff */
[----:B------:R-:W-:Y:S02]  /*1370*/  CS2R R10, SRZ ;  /* 0x00000000000a7805 */ /* 0x000fe4000001ff00 */
[----:B------:R-:W-:Y:S01]  /*1380*/  LOP3.LUT R3, R0, R3, RZ, 0xfc, !PT ;  /* 0x0000000300037212 */ /* 0x000fe200078efcff */
[----:B------:R-:W-:Y:S01]  /*1390*/  IMAD.SHL.U32 R45, R34, 0x2, RZ ;  /* 0x00000002222d7824 */ /* 0x000fe200078e00ff */
[C---:B------:R-:W-:Y:S02]  /*13a0*/  LOP3.LUT R33, R2.reuse, R33, RZ, 0xfc, !PT ;  /* 0x0000002102217212 */ /* 0x040fe400078efcff */
[----:B------:R-:W-:Y:S02]  /*13b0*/  LOP3.LUT R32, R2, R7, RZ, 0xfc, !PT ;  /* 0x0000000702207212 */ /* 0x000fe400078efcff */
[----:B------:R-:W-:Y:S02]  /*13c0*/  CS2R R6, SRZ ;  /* 0x0000000000067805 */ /* 0x000fe4000001ff00 */
[----:B------:R-:W-:-:S02]  /*13d0*/  LOP3.LUT R0, R0, R9, RZ, 0xfc, !PT ;  /* 0x0000000900007212 */ /* 0x000fc400078efcff */
[----:B------:R-:W-:Y:S02]  /*13e0*/  CS2R R8, SRZ ;  /* 0x0000000000087805 */ /* 0x000fe4000001ff00 */
[----:B------:R-:W-:Y:S02]  /*13f0*/  LOP3.LUT R2, R2, R5, RZ, 0xfc, !PT ;  /* 0x0000000502027212 */ /* 0x000fe400078efcff */
[----:B------:R-:W-:Y:S01]  /*1400*/  CS2R R4, SRZ ;  /* 0x0000000000047805 */ /* 0x000fe2000001ff00 */
[----:B------:R-:W-:Y:S02]  /*1410*/  IMAD.SHL.U32 R3, R3, 0x2, RZ ;  /* 0x0000000203037824 */ /* 0x000fe400078e00ff */
[----:B------:R-:W-:Y:S02]  /*1420*/  IMAD.SHL.U32 R0, R0, 0x2, RZ ;  /* 0x0000000200007824 */ /* 0x000fe400078e00ff */
[----:B------:R-:W-:Y:S02]  /*1430*/  IMAD.SHL.U32 R46, R33, 0x2, RZ ;  /* 0x00000002212e7824 */ /* 0x000fe400078e00ff */
[----:B------:R-:W-:-:S02]  /*1440*/  IMAD.SHL.U32 R44, R32, 0x2, RZ ;  /* 0x00000002202c7824 */ /* 0x000fc400078e00ff */
[----:B------:R-:W-:-:S07]  /*1450*/  IMAD.SHL.U32 R2, R2, 0x2, RZ ;  /* 0x0000000202027824 */ /* 0x000fce00078e00ff */
.L_x_1:
[----:B------:R-:W-:-:S01]  /*1460*/  LDSM.16.M88.4 R32, [R46+UR4] ;  /* 0x000000042e20783b */ /* 0x000fc20008000200 */
[----:B--23--:R-:W-:Y:S01]  /*1470*/  HMMA.16816.F32.BF16 R4, R20, R24, R4 ;  /* 0x000000181404723c */ /* 0x00cfe20000041804 */
[----:B------:R-:W-:Y:S02]  /*1480*/  UISETP.GE.AND UP0, UPT, UR13, UR15, UPT ;  /* 0x0000000f0d00728c */ /* 0x000fe4000bf06270 */
[----:B------:R-:W2:Y:S01]  /*1490*/  LDSM.16.M88.4 R36, [R45+UR5] ;  /* 0x000000052d24783b */ /* 0x000ea20008000200 */
[----:B------:R-:W-:Y:S01]  /*14a0*/  UIADD3 UR12, UR12, 0x1, URZ ;  /* 0x000000010c0c7890 */ /* 0x000fe2000fffe03f */
[----:B------:R-:W-:Y:S01]  /*14b0*/  ISETP.GE.AND P1, PT, R79, UR14, PT ;  /* 0x0000000e4f007c0c */ /* 0x000fe2000bf26270 */
[----:B------:R-:W-:Y:S01]  /*14c0*/  HMMA.16816.F32.BF16 R8, R20, R26, R8 ;  /* 0x0000001a1408723c */ /* 0x000fe20000041808 */
[----:B------:R-:W3:Y:S01]  /*14d0*/  LDSM.16.M88.4 R40, [R45+UR5+0x2000] ;  /* 0x002000052d28783b */ /* 0x000ee20008000200 */
[----:B------:R-:W-:Y:S01]  /*14e0*/  PLOP3.LUT P0, PT, PT, PT, UP0, 0x80, 0x0 ;  /* 0x000000000000781c */ /* 0x000fe20003f0f008 */
[----:B------:R-:W-:Y:S02]  /*14f0*/  UIADD3 UR20, UR20, 0x1, URZ ;  /* 0x0000000114147890 */ /* 0x000fe4000fffe03f */
[----:B------:R-:W-:Y:S01]  /*1500*/  LDSM.16.M88.4 R24, [R3+UR5] ;  /* 0x000000050318783b */ /* 0x000fe20008000200 */
[----:B----4-:R-:W-:Y:S01]  /*1510*/  HMMA.16816.F32.BF16 R12, R20, R28, R12 ;  /* 0x0000001c140c723c */ /* 0x010fe2000004180c */
[----:B-1----:R-:W-:Y:S01]  /*1520*/  SEL R80, RZ, 0x10, P1 ;  /* 0x00000010ff507807 */ /* 0x002fe20000800000 */
[----:B------:R-:W-:Y:S02]  /*1530*/  UISETP.GE.AND UP0, UPT, UR20, 0x2, UPT ;  /* 0x000000021400788c */ /* 0x000fe4000bf06270 */
[----:B------:R-:W-:Y:S01]  /*1540*/  UIADD3 UR13, UR13, 0x40, URZ ;  /* 0x000000400d0d7890 */ /* 0x000fe2000fffe03f */
[----:B------:R-:W-:Y:S01]  /*1550*/  SEL R80, R80, RZ, !P0 ;  /* 0x000000ff50507207 */ /* 0x000fe20004000000 */
[----:B------:R-:W-:Y:S01]  /*1560*/  HMMA.16816.F32.BF16 R16, R20, R30, R16 ;  /* 0x0000001e1410723c */ /* 0x000fe20000041810 */
[----:B------:R-:W1:Y:S01]  /*1570*/  LDSM.16.M88.4 R20, [R44+UR4] ;  /* 0x000000042c14783b */ /* 0x000e620008000200 */
[----:B------:R-:W-:Y:S01]  /*1580*/  USEL UR20, UR20, URZ, !UP0 ;  /* 0x0000003f14147287 */ /* 0x000fe2000c000000 */
[----:B------:R-:W-:Y:S01]  /*1590*/  ISETP.NE.U32.AND P3, PT, R80, RZ, PT ;  /* 0x000000ff5000720c */ /* 0x000fe20003f65070 */
[----:B------:R-:W-:Y:S01]  /*15a0*/  UISETP.GE.AND UP0, UPT, UR12, 0x2, UPT ;  /* 0x000000020c00788c */ /* 0x000fe2000bf06270 */
[----:B------:R-:W1:Y:S01]  /*15b0*/  LDSM.16.M88.4 R28, [R3+UR5+0x2000] ;  /* 0x00200005031c783b */ /* 0x000e620008000200 */
[----:B------:R-:W-:Y:S01]  /*15c0*/  IADD3 R92, P1, R65, UR10, RZ ;  /* 0x0000000a415c7c10 */ /* 0x000fe2000ff3e0ff */
[----:B------:R-:W-:Y:S01]  /*15d0*/  ULEA UR26, UR20, UR16, 0xe ;  /* 0x00000010141a7291 */ /* 0x000fe2000f8e703f */
[----:B------:R-:W-:Y:S01]  /*15e0*/  IMAD.U32 R80, RZ, RZ, UR20 ;  /* 0x00000014ff507e24 */ /* 0x000fe2000f8e00ff */
[----:B------:R-:W-:Y:S02]  /*15f0*/  USEL UR12, UR12, URZ, !UP0 ;  /* 0x0000003f0c0c7287 */ /* 0x000fe4000c000000 */
[----:B------:R-:W-:Y:S01]  /*1600*/  IADD3.X R93, R64, UR9, RZ, P1, !PT ;  /* 0x00000009405d7c10 */ /* 0x000fe20008ffe4ff */
[----:B------:R-:W-:Y:S01]  /*1610*/  IMAD R83, R80, 0x800, R77 ;  /* 0x0000080050537824 */ /* 0x000fe200078e024d */
[----:B------:R-:W-:Y:S01]  /*1620*/  IADD3 R90, P0, R49, UR10, RZ ;  /* 0x0000000a315a7c10 */ /* 0x000fe2000ff1e0ff */
[----:B------:R-:W-:Y:S01]  /*1630*/  VIADD R82, R78, UR26 ;  /* 0x0000001a4e527c36 */ /* 0x000fe20008000000 */
[----:B------:R-:W-:Y:S01]  /*1640*/  IADD3 R86, P1, R51, UR10, RZ ;  /* 0x0000000a33567c10 */ /* 0x000fe2000ff3e0ff */
[----:B------:R-:W-:Y:S01]  /*1650*/  VIADD R81, R76, UR26 ;  /* 0x0000001a4c517c36 */ /* 0x000fe20008000000 */
[----:B------:R-:W-:Y:S01]  /*1660*/  IADD3.X R91, R48, UR9, RZ, P0, !PT ;  /* 0x00000009305b7c10 */ /* 0x000fe200087fe4ff */
[----:B------:R-:W-:Y:S01]  /*1670*/  VIADD R80, R75, UR26 ;  /* 0x0000001a4b507c36 */ /* 0x000fe20008000000 */
[----:B------:R-:W-:Y:S01]  /*1680*/  IADD3 R88, P0, R53, UR10, RZ ;  /* 0x0000000a35587c10 */ /* 0x000fe2000ff1e0ff */
[----:B------:R-:W-:Y:S01]  /*1690*/  UISETP.GE.AND UP1, UPT, UR13, UR23, UPT ;  /* 0x000000170d00728c */ /* 0x000fe2000bf26270 */
[----:B------:R-:W-:Y:S01]  /*16a0*/  IADD3.X R87, R50, UR9, RZ, P1, !PT ;  /* 0x0000000932577c10 */ /* 0x000fe20008ffe4ff */
[----:B------:R-:W-:Y:S01]  /*16b0*/  UIADD3 UR14, UR14, -0x40, URZ ;  /* 0xffffffc00e0e7890 */ /* 0x000fe2000fffe03f */
[----:B------:R-:W-:-:S01]  /*16c0*/  IADD3 R84, P1, R55, UR10, RZ ;  /* 0x0000000a37547c10 */ /* 0x000fc2000ff3e0ff */
[----:B--2---:R-:W-:Y:S05]  /*16d0*/  HMMA.16816.F32.BF16 R4, R32, R36, R4 ;  /* 0x000000242004723c */ /* 0x004fea0000041804 */
[----:B------:R-:W-:Y:S01]  /*16e0*/  IADD3.X R89, R52, UR9, RZ, P0, !PT ;  /* 0x0000000934597c10 */ /* 0x000fe200087fe4ff */
[----:B------:R-:W-:Y:S01]  /*16f0*/  HMMA.16816.F32.BF16 R8, R32, R38, R8 ;  /* 0x000000262008723c */ /* 0x000fe20000041808 */
[----:B------:R-:W-:Y:S04]  /*1700*/  LDSM.16.M88.4 R36, [R0+UR5] ;  /* 0x000000050024783b */ /* 0x000fe80008000200 */
[----:B------:R-:W-:Y:S01]  /*1710*/  IADD3.X R85, R54, UR9, RZ, P1, !PT ;  /* 0x0000000936557c10 */ /* 0x000fe20008ffe4ff */
[----:B---3--:R-:W-:Y:S06]  /*1720*/  HMMA.16816.F32.BF16 R12, R32, R40, R12 ;  /* 0x00000028200c723c */ /* 0x008fec000004180c */
[----:B------:R-:W-:Y:S01]  /*1730*/  HMMA.16816.F32.BF16 R16, R32, R42, R16 ;  /* 0x0000002a2010723c */ /* 0x000fe20000041810 */
[----:B------:R-:W2:Y:S01]  /*1740*/  LDSM.16.M88.4 R32, [R2+UR4] ;  /* 0x000000040220783b */ /* 0x000ea20008000200 */
[----:B------:R-:W-:Y:S03]  /*1750*/  ULEA UR4, UR12, UR17, 0xb ;  /* 0x000000110c047291 */ /* 0x000fe6000f8e583f */
[----:B------:R-:W3:-:S01]  /*1760*/  LDSM.16.M88.4 R40, [R0+UR5+0x2000] ;  /* 0x002000050028783b */ /* 0x000ec20008000200 */
[----:B-1----:R-:W-:Y:S01]  /*1770*/  HMMA.16816.F32.BF16 R4, R20, R24, R4 ;  /* 0x000000181404723c */ /* 0x002fe20000041804 */
[----:B------:R-:W-:Y:S01]  /*1780*/  ULEA UR5, UR12, UR16, 0xe ;  /* 0x000000100c057291 */ /* 0x000fe2000f8e703f */
[----:B------:R-:W-:Y:S04]  /*1790*/  BAR.SYNC.DEFER_BLOCKING 0x0 ;  /* 0x0000000000007b1d */ /* 0x000fe80000010000 */
[----:B------:R-:W-:Y:S06]  /*17a0*/  HMMA.16816.F32.BF16 R8, R20, R26, R8 ;  /* 0x0000001a1408723c */ /* 0x000fec0000041808 */
[----:B------:R-:W-:Y:S01]  /*17b0*/  HMMA.16816.F32.BF16 R12, R20, R28, R12 ;  /* 0x0000001c140c723c */ /* 0x000fe2000004180c */
[----:B------:R-:W-:Y:S01]  /*17c0*/  @!PT LDS RZ, [RZ] ;  /* 0x00000000fffff984 */ /* 0x000fe20000000800 */
[----:B------:R-:W-:Y:S01]  /*17d0*/  @!PT LDS RZ, [RZ] ;  /* 0x00000000fffff984 */ /* 0x000fe20000000800 */
[----:B------:R-:W-:Y:S01]  /*17e0*/  @!PT LDS RZ, [RZ] ;  /* 0x00000000fffff984 */ /* 0x000fe20000000800 */
[----:B------:R1:W-:Y:S04]  /*17f0*/  LDGSTS.E.BYPASS.LTC128B.128 [R83], desc[UR24][R92.64], P3 ;  /* 0x000000005c537fae */ /* 0x0003e80009901d58 */
[----:B------:R-:W0:Y:S04]  /*1800*/  LDGDEPBAR ;  /* 0x00000000000079af */ /* 0x000e280000000000 */
[----:B------:R4:W-:Y:S01]  /*1810*/  LDGSTS.E.BYPASS.LTC128B.128 [R82], desc[UR24][R90.64], P3 ;  /* 0x000000005a527fae */ /* 0x0009e20009901d58 */
[----:B------:R-:W-:Y:S03]  /*1820*/  HMMA.16816.F32.BF16 R16, R20, R30, R16 ;  /* 0x0000001e1410723c */ /* 0x000fe60000041810 */
[----:B------:R5:W-:Y:S03]  /*1830*/  LDGSTS.E.BYPASS.LTC128B.128 [R81], desc[UR24][R86.64], P3 ;  /* 0x0000000056517fae */ /* 0x000be60009901d58 */
[----:B--2---:R-:W-:Y:S01]  /*1840*/  HMMA.16816.F32.BF16 R4, R32, R36, R4 ;  /* 0x000000242004723c */ /* 0x004fe20000041804 */
[----:B------:R2:W-:-:S05]  /*1850*/  LDGSTS.E.BYPASS.LTC128B.128 [R80], desc[UR24][R88.64], P3 ;  /* 0x0000000058507fae */ /* 0x0005ca0009901d58 */
[----:B------:R-:W-:Y:S05]  /*1860*/  HMMA.16816.F32.BF16 R8, R32, R38, R8 ;  /* 0x000000262008723c */ /* 0x000fea0000041808 */
[----:B-1----:R-:W-:Y:S01]  /*1870*/  VIADD R83, R74, UR26 ;  /* 0x0000001a4a537c36 */ /* 0x002fe20008000000 */
[----:B------:R-:W-:Y:S01]  /*1880*/  IADD3 R92, P0, R57, UR10, RZ ;  /* 0x0000000a395c7c10 */ /* 0x000fe2000ff1e0ff */
[----:B---3--:R-:W-:Y:S03]  /*1890*/  HMMA.16816.F32.BF16 R12, R32, R40, R12 ;  /* 0x00000028200c723c */ /* 0x008fe6000004180c */
[----:B----4-:R4:W-:Y:S01]  /*18a0*/  LDGSTS.E.BYPASS.LTC128B.128 [R83], desc[UR24][R84.64], P3 ;  /* 0x0000000054537fae */ /* 0x0109e20009901d58 */
[----:B------:R-:W-:Y:S02]  /*18b0*/  IADD3.X R93, R56, UR9, RZ, P0, !PT ;  /* 0x00000009385d7c10 */ /* 0x000fe400087fe4ff */
[----:B------:R-:W-:Y:S01]  /*18c0*/  IADD3 R90, P1, R61, UR10, RZ ;  /* 0x0000000a3d5a7c10 */ /* 0x000fe2000ff3e0ff */
[----:B------:R-:W-:Y:S01]  /*18d0*/  VIADD R82, R72, UR26 ;  /* 0x0000001a48527c36 */ /* 0x000fe20008000000 */
[----:B------:R-:W-:Y:S03]  /*18e0*/  HMMA.16816.F32.BF16 R16, R32, R42, R16 ;  /* 0x0000002a2010723c */ /* 0x000fe60000041810 */
[----:B-----5:R-:W-:Y:S01]  /*18f0*/  IADD3 R86, P2, R59, UR10, RZ ;  /* 0x0000000a3b567c10 */ /* 0x020fe2000ff5e0ff */
[----:B------:R-:W-:Y:S01]  /*1900*/  VIADD R81, R71, UR26 ;  /* 0x0000001a47517c36 */ /* 0x000fe20008000000 */
[----:B------:R-:W-:Y:S01]  /*1910*/  IADD3.X R91, R60, UR9, RZ, P1, !PT ;  /* 0x000000093c5b7c10 */ /* 0x000fe20008ffe4ff */
[----:B--2---:R-:W-:Y:S01]  /*1920*/  VIADD R80, R69, UR26 ;  /* 0x0000001a45507c36 */ /* 0x004fe20008000000 */
[----:B------:R-:W-:Y:S04]  /*1930*/  IADD3.X R87, R58, UR9, RZ, P2, !PT ;  /* 0x000000093a577c10 */ /* 0x000fe800097fe4ff */
[----:B------:R-:W-:Y:S01]  /*1940*/  IADD3 R88, P0, R63, UR10, RZ ;  /* 0x0000000a3f587c10 */ /* 0x000fe2000ff1e0ff */
[----:B------:R-:W-:Y:S03]  /*1950*/  UIADD3 UR10, UP0, UR10, 0x80, URZ ;  /* 0x000000800a0a7890 */ /* 0x000fe6000ff1e03f */
[----:B------:R-:W-:Y:S01]  /*1960*/  IADD3.X R89, R62, UR9, RZ, P0, !PT ;  /* 0x000000093e597c10 */ /* 0x000fe200087fe4ff */
[----:B------:R-:W-:Y:S01]  /*1970*/  UIADD3.X UR9, URZ, UR9, URZ, UP0, !UPT ;  /* 0x000000093f097290 */ /* 0x000fe200087fe43f */
[----:B------:R-:W-:Y:S01]  /*1980*/  PLOP3.LUT P0, PT, PT, PT, UP1, 0x80, 0x0 ;  /* 0x000000000000781c */ /* 0x000fe20003f0f018 */
[----:B----4-:R-:W-:Y:S05]  /*1990*/  VIADD R84, R73, UR26 ;  /* 0x0000001a49547c36 */ /* 0x010fea0008000000 */
[----:B------:R1:W-:Y:S04]  /*19a0*/  LDGSTS.E.BYPASS.LTC128B.128 [R84], desc[UR24][R92.64], P3 ;  /* 0x000000005c547fae */ /* 0x0003e80009901d58 */
[----:B------:R1:W-:Y:S04]  /*19b0*/  LDGSTS.E.BYPASS.LTC128B.128 [R82], desc[UR24][R86.64], P3 ;  /* 0x0000000056527fae */ /* 0x0003e80009901d58 */
[----:B------:R1:W-:Y:S04]  /*19c0*/  LDGSTS.E.BYPASS.LTC128B.128 [R81], desc[UR24][R90.64], P3 ;  /* 0x000000005a517fae */ /* 0x0003e80009901d58 */
[----:B------:R1:W-:Y:S04]  /*19d0*/  LDGSTS.E.BYPASS.LTC128B.128 [R80], desc[UR24][R88.64], P3 ;  /* 0x0000000058507fae */ /* 0x0003e80009901d58 */
[----:B------:R-:W0:Y:S01]  /*19e0*/  LDGDEPBAR ;  /* 0x00000000000079af */ /* 0x000e220000000000 */
[----:B------:R-:W-:Y:S04]  /*19f0*/  DEPBAR.LE SB0, 0x2 ;  /* 0x000080800000791a */ /* 0x000fe80000000000 */
[----:B------:R-:W-:Y:S06]  /*1a00*/  BAR.SYNC.DEFER_BLOCKING 0x0 ;  /* 0x0000000000007b1d */ /* 0x000fec0000010000 */
[----:B------:R1:W2:Y:S04]  /*1a10*/  LDSM.16.M88.4 R20, [R68+UR4] ;  /* 0x000000044414783b */ /* 0x0002a80008000200 */
[----:B------:R1:W2:Y:S04]  /*1a20*/  LDSM.16.M88.4 R24, [R66+UR5] ;  /* 0x000000054218783b */ /* 0x0002a80008000200 */
[----:B------:R1:W2:Y:S01]  /*1a30*/  LDSM.16.M88.4 R28, [R66+UR5+0x2000] ;  /* 0x00200005421c783b */ /* 0x0002a20008000200 */
[----:B------:R-:W-:Y:S08]  /*1a40*/  @!P0 BRA `(.L_x_1) ;  /* 0xfffffff800848947 */ /* 0x000ff0000383ffff */
.L_x_0:
[----:B------:R-:W-:Y:S01]  /*1a50*/  IABS R0, UR11 ;  /* 0x0000000b00007c13 */ /* 0x000fe20008000000 */
[----:B------:R-:W-:-:S04]  /*1a60*/  DEPBAR.LE SB0, 0x0 ;  /* 0x000080000000791a */ /* 0x000fc80000000000 */
[----:B------:R-:W-:Y:S01]  /*1a70*/  R2UR UR4, R0 ;  /* 0x00000000000472ca */ /* 0x000fe200000e0000 */
[C---:B------:R-:W-:Y:S01]  /*1a80*/  IMAD.SHL.U32 R3, R47.reuse, 0x2, RZ ;  /* 0x000000022f037824 */ /* 0x040fe200078e00ff */
[----:B------:R-:W-:Y:S01]  /*1a90*/  LOP3.LUT R2, R47, 0x1f, RZ, 0xc0, !PT ;  /* 0x0000001f2f027812 */ /* 0x000fe200078ec0ff */
[----:B------:R-:W-:Y:S01]  /*1aa0*/  IMAD.SHL.U32 R0, R67, 0x8, RZ ;  /* 0x0000000843007824 */ /* 0x000fe200078e00ff */
[----:B------:R-:W-:Y:S01]  /*1ab0*/  F2FP.BF16.F32.PACK_AB R4, R5, R4 ;  /* 0x000000040504723e */ /* 0x000fe200000010ff */
[----:B------:R-:W-:Y:S01]  /*1ac0*/  IMAD.SHL.U32 R67, R67, 0x2, RZ ;  /* 0x0000000243437824 */ /* 0x000fe200078e00ff */
[----:B------:R-:W-:Y:S01]  /*1ad0*/  SHF.R.U32.HI R2, RZ, 0x2, R2 ;  /* 0x00000002ff027819 */ /* 0x000fe20000011602 */
[----:B------:R-:W-:Y:S01]  /*1ae0*/  UISETP.GE.AND UP1, UPT, UR11, URZ, UPT ;  /* 0x0000003f0b00728c */ /* 0x000fe2000bf26270 */
[----:B------:R-:W-:Y:S01]  /*1af0*/  LOP3.LUT R3, R0, 0x6, R3, 0xf8, !PT ;  /* 0x0000000600037812 */ /* 0x000fe200078ef803 */
[----:B------:R-:W-:Y:S01]  /*1b00*/  IMAD.SHL.U32 R0, R47, 0x8, RZ ;  /* 0x000000082f007824 */ /* 0x000fe200078e00ff */
[----:B------:R-:W-:-:S02]  /*1b10*/  F2FP.BF16.F32.PACK_AB R6, R7, R6 ;  /* 0x000000060706723e */ /* 0x000fc400000010ff */
[----:B------:R-:W-:Y:S01]  /*1b20*/  F2FP.BF16.F32.PACK_AB R8, R9, R8 ;  /* 0x000000080908723e */ /* 0x000fe200000010ff */
[----:B------:R-:W-:Y:S01]  /*1b30*/  UIMAD.WIDE.U32 UR12, UR19, UR4, URZ ;  /* 0x00000004130c72a5 */ /* 0x000fe2000f8e003f */
[----:B------:R-:W-:Y:S01]  /*1b40*/  IMAD R2, R2, 0x88, R3 ;  /* 0x0000008802027824 */ /* 0x000fe200078e0203 */
[----:B------:R-:W-:Y:S01]  /*1b50*/  F2FP.BF16.F32.PACK_AB R10, R11, R10 ;  /* 0x0000000a0b0a723e */ /* 0x000fe200000010ff */
[----:B------:R-:W-:Y:S01]  /*1b60*/  IMAD.U32 R9, RZ, RZ, UR6 ;  /* 0x00000006ff097e24 */ /* 0x000fe2000f8e00ff */
[----:B------:R-:W-:Y:S02]  /*1b70*/  F2FP.BF16.F32.PACK_AB R12, R13, R12 ;  /* 0x0000000c0d0c723e */ /* 0x000fe400000010ff */
[----:B------:R-:W-:Y:S01]  /*1b80*/  F2FP.BF16.F32.PACK_AB R14, R15, R14 ;  /* 0x0000000e0f0e723e */ /* 0x000fe200000010ff */
[----:B------:R-:W-:Y:S01]  /*1b90*/  UMOV UR5, UR13 ;  /* 0x0000000d00057c82 */ /* 0x000fe20008000000 */
[----:B------:R-:W-:Y:S01]  /*1ba0*/  F2FP.BF16.F32.PACK_AB R16, R17, R16 ;  /* 0x000000101110723e */ /* 0x000fe200000010ff */
[----:B------:R-:W-:Y:S01]  /*1bb0*/  UIMAD UR4, UR5, UR7, UR4 ;  /* 0x00000007050472a4 */ /* 0x000fe2000f8e0204 */
[----:B------:R-:W-:-:S02]  /*1bc0*/  F2FP.BF16.F32.PACK_AB R18, R19, R18 ;  /* 0x000000121312723e */ /* 0x000fc400000010ff */
[----:B------:R-:W-:Y:S01]  /*1bd0*/  LEA R3, R2, UR17, 0x1 ;  /* 0x0000001102037c11 */ /* 0x000fe2000f8e08ff */
[----:B------:R-:W-:Y:S01]  /*1be0*/  BAR.SYNC.DEFER_BLOCKING 0x0 ;  /* 0x0000000000007b1d */ /* 0x000fe20000010000 */
[----:B------:R-:W-:Y:S01]  /*1bf0*/  UISETP.GT.U32.AND UP0, UPT, UR8, UR4, UPT ;  /* 0x000000040800728c */ /* 0x000fe2000bf04070 */
[----:B------:R-:W-:Y:S02]  /*1c00*/  LOP3.LUT R67, R67, R70, RZ, 0xfc, !PT ;  /* 0x0000004643437212 */ /* 0x000fe400078efcff */
[----:B--2---:R-:W-:Y:S02]  /*1c10*/  LOP3.LUT R20, R0, 0x78, RZ, 0xc0, !PT ;  /* 0x0000007800147812 */ /* 0x004fe400078ec0ff */
[----:B------:R-:W-:Y:S02]  /*1c20*/  SHF.R.U32.HI R47, RZ, 0x4, R47 ;  /* 0x00000004ff2f7819 */ /* 0x000fe4000001162f */
[----:B------:R-:W-:Y:S01]  /*1c30*/  LOP3.LUT R9, R9, 0x78, R0, 0xf8, !PT ;  /* 0x0000007809097812 */ /* 0x000fe200078ef800 */
[----:B------:R-:W-:Y:S01]  /*1c40*/  IMAD R20, R67, 0x88, R20 ;  /* 0x0000008843147824 */ /* 0x000fe200078e0214 */
[----:B------:R-:W-:-:S02]  /*1c50*/  SGXT.U32 R0, R47, 0x3 ;  /* 0x000000032f00781a */ /* 0x000fc40000000000 */
[----:B------:R-:W-:Y:S01]  /*1c60*/  @!UP0 UIADD3 UR4, UR4, -UR8, URZ ;  /* 0x8000000804048290 */ /* 0x000fe2000fffe03f */
[----:B------:R-:W-:Y:S02]  /*1c70*/  ISETP.GE.AND P0, PT, R9, 0xc00, PT ;  /* 0x00000c000900780c */ /* 0x000fe40003f06270 */
[----:B------:R-:W-:Y:S01]  /*1c80*/  LEA R20, R20, UR17, 0x1 ;  /* 0x0000001114147c11 */ /* 0x000fe2000f8e08ff */
[----:B------:R-:W-:Y:S01]  /*1c90*/  UISETP.GT.U32.AND UP0, UPT, UR8, UR4, UPT ;  /* 0x000000040800728c */ /* 0x000fe2000bf04070 */
[----:B------:R-:W-:Y:S10]  /*1ca0*/  STS [R3], R4 ;  /* 0x0000000403007388 */ /* 0x000ff40000000800 */
[----:B------:R-:W-:Y:S01]  /*1cb0*/  @!UP0 UIADD3 UR4, UR4, -UR8, URZ ;  /* 0x8000000804048290 */ /* 0x000fe2000fffe03f */
[----:B------:R-:W-:Y:S01]  /*1cc0*/  STS [R3+0x880], R6 ;  /* 0x0008800603007388 */ /* 0x000fe20000000800 */
[----:B------:R-:W-:-:S02]  /*1cd0*/  UISETP.NE.AND UP0, UPT, UR21, URZ, UPT ;  /* 0x0000003f1500728c */ /* 0x000fc4000bf05270 */
[----:B------:R-:W-:Y:S01]  /*1ce0*/  @!UP1 UIADD3 UR4, -UR4, URZ, URZ ;  /* 0x0000003f04049290 */ /* 0x000fe2000fffe13f */
[----:B------:R-:W-:Y:S03]  /*1cf0*/  STS [R3+0x40], R8 ;  /* 0x0000400803007388 */ /* 0x000fe60000000800 */
[----:B------:R-:W-:Y:S01]  /*1d00*/  USEL UR4, UR18, UR4, !UP0 ;  /* 0x0000000412047287 */ /* 0x000fe2000c000000 */
[----:B------:R2:W-:Y:S03]  /*1d10*/  STS [R3+0x8c0], R10 ;  /* 0x0008c00a03007388 */ /* 0x0005e60000000800 */
[----:B------:R-:W-:Y:S01]  /*1d20*/  ULEA UR4, UR22, UR4, 0x3 ;  /* 0x0000000416047291 */ /* 0x000fe2000f8e183f */
[----:B------:R-:W-:Y:S03]  /*1d30*/  STS [R3+0x80], R12 ;  /* 0x0000800c03007388 */ /* 0x000fe60000000800 */
[----:B------:R-:W-:Y:S01]  /*1d40*/  USHF.L.U32 UR4, UR4, 0x4, URZ ;  /* 0x0000000404047899 */ /* 0x000fe2000800063f */
[----:B------:R-:W-:Y:S04]  /*1d50*/  STS [R3+0x900], R14 ;  /* 0x0009000e03007388 */ /* 0x000fe80000000800 */
[----:B------:R-:W-:Y:S01]  /*1d60*/  STS [R3+0xc0], R16 ;  /* 0x0000c01003007388 */ /* 0x000fe20000000800 */
[----:B------:R-:W-:-:S03]  /*1d70*/  LOP3.LUT R0, R0, UR4, RZ, 0xfc, !PT ;  /* 0x0000000400007c12 */ /* 0x000fc6000f8efcff */
[----:B------:R-:W-:Y:S01]  /*1d80*/  STS [R3+0x940], R18 ;  /* 0x0009401203007388 */ /* 0x000fe20000000800 */
[----:B------:R-:W-:Y:S01]  /*1d90*/  BAR.SYNC.DEFER_BLOCKING 0x0 ;  /* 0x0000000000007b1d */ /* 0x000fe20000010000 */
[----:B------:R-:W-:Y:S02]  /*1da0*/  ISETP.LT.AND P1, PT, R0, 0x1, !P0 ;  /* 0x000000010000780c */ /* 0x000fe40004721270 */
[----:B------:R-:W-:-:S05]  /*1db0*/  ISETP.GT.AND P0, PT, RZ, UR4, !P0 ;  /* 0x00000004ff007c0c */ /* 0x000fca000c704270 */
[----:B--2---:R-:W2:Y:S01]  /*1dc0*/  LDC.64 R10, c[0x0][0x220] ;  /* 0x00008800ff0a7b82 */ /* 0x004ea20000000a00 */
[----:B------:R-:W5:Y:S01]  /*1dd0*/  LDS.128 R4, [R20] ;  /* 0x0000000014047984 */ /* 0x000f620000000c00 */
[----:B--2---:R-:W-:-:S05]  /*1de0*/  IMAD.WIDE R10, R9, 0x2, R10 ;  /* 0x00000002090a7825 */ /* 0x004fca00078e020a */
[----:B-1---5:R1:W-:Y:S01]  /*1df0*/  @P1 STG.E.128 desc[UR24][R10.64], R4 ;  /* 0x000000040a001986 */ /* 0x0223e2000c101d18 */
[----:B------:R-:W-:Y:S05]  /*1e00*/  @!P0 EXIT ;  /* 0x000000000000894d */ /* 0x000fea0003800000 */
[----:B-1----:R-:W1:Y:S04]  /*1e10*/  LDS.128 R4, [R20+0x880] ;  /* 0x0008800014047984 */ /* 0x002e680000000c00 */
[----:B-1----:R-:W-:Y:S01]  /*1e20*/  STG.E.128 desc[UR24][R10.64], R4 ;  /* 0x000000040a007986 */ /* 0x002fe2000c101d18 */
[----:B------:R-:W-:Y:S05]  /*1e30*/  EXIT ;  /* 0x000000000000794d */ /* 0x000fea0003800000 */
.L_x_2:
[----:B------:R-:W-:-:S00]  /*1e40*/  BRA `(.L_x_2) ;  /* 0xfffffffc00fc7947 */ /* 0x000fc0000383ffff */
[----:B------:R-:W-:-:S00]  /*1e50*/  NOP ;  /* 0x0000000000007918 */ /* 0x000fc00000000000 */
        /* <DEDUP_REMOVED lines=10> */
.L_x_3:


//--------------------- .nv.shared.triton_mm      --------------------------
	.section	.nv.shared.triton_mm,"aw",@nobits
	.sectionflags	@""
	.align	16
	.zero		1024


//--------------------- .nv.constant0.triton_mm   --------------------------
	.section	.nv.constant0.triton_mm,"a",@progbits
	.sectionflags	@""
	.align	4
.nv.constant0.triton_mm:
	.zero		556
